// cutlass_sweep.examples — 87_blackwell_geforce_gemm_blockwise/87b_blackwell_geforce_fp8_bf16_gemm_groupwise.cu @ arch=sm_100
// __CUTLASS_EXAMPLE_DIR__=87_blackwell_geforce_gemm_blockwise
/***************************************************************************************************
 * Copyright (c) 2025 - 2025 NVIDIA CORPORATION & AFFILIATES. All rights reserved.
 * SPDX-License-Identifier: BSD-3-Clause
 *
 * Redistribution and use in source and binary forms, with or without
 * modification, are permitted provided that the following conditions are met:
 *
 * 1. Redistributions of source code must retain the above copyright notice, this
 * list of conditions and the following disclaimer.
 *
 * 2. Redistributions in binary form must reproduce the above copyright notice,
 * this list of conditions and the following disclaimer in the documentation
 * and/or other materials provided with the distribution.
 *
 * 3. Neither the name of the copyright holder nor the names of its
 * contributors may be used to endorse or promote products derived from
 * this software without specific prior written permission.
 *
 * THIS SOFTWARE IS PROVIDED BY THE COPYRIGHT HOLDERS AND CONTRIBUTORS "AS IS"
 * AND ANY EXPRESS OR IMPLIED WARRANTIES, INCLUDING, BUT NOT LIMITED TO, THE
 * IMPLIED WARRANTIES OF MERCHANTABILITY AND FITNESS FOR A PARTICULAR PURPOSE ARE
 * DISCLAIMED. IN NO EVENT SHALL THE COPYRIGHT HOLDER OR CONTRIBUTORS BE LIABLE
 * FOR ANY DIRECT, INDIRECT, INCIDENTAL, SPECIAL, EXEMPLARY, OR CONSEQUENTIAL
 * DAMAGES (INCLUDING, BUT NOT LIMITED TO, PROCUREMENT OF SUBSTITUTE GOODS OR
 * SERVICES; LOSS OF USE, DATA, OR PROFITS; OR BUSINESS INTERRUPTION) HOWEVER
 * CAUSED AND ON ANY THEORY OF LIABILITY, WHETHER IN CONTRACT, STRICT LIABILITY,
 * OR TORT (INCLUDING NEGLIGENCE OR OTHERWISE) ARISING IN ANY WAY OUT OF THE USE
 * OF THIS SOFTWARE, EVEN IF ADVISED OF THE POSSIBILITY OF SUCH DAMAGE.
 *
 **************************************************************************************************/

/*! \file
    \brief An FP8 groupwise scaled GEMM example for the NVIDIA Blackwell SM120 architecture using CUTLASS.

    This example demonstrates a simple way to instantiate and run cooperative and ping-pong groupwise scaling FP8 GEMMs on the NVIDIA Blackwell SM120 architecture.
    These kernels are optimized for GeForce RTX 50 series GPUs.
    
    The blockscaling kernels accept Inputs A and B with 1xTileK and TileNxTileK FP32 block scaling, performing scaling and accumulation every TileK elements.
    The ping-pong kernel leverages a smaller tile shape to avoid register spilling for better performance.
    Similar to 79a_blackwell_geforce_nvfp4_bf16_gemm, this kernel leverages:

    1. Warp-Specialized persistent kernel design that supports both cooperative and ping-pong kernel schedule introduced in Hopper.
    2. The new SW controlled dynamic scheduler based on cluster launch control (See https://docs.nvidia.com/cuda/parallel-thread-execution).
    3. Epilogue Optimization

    Note that GeForce RTX 50 series GPUs do not support:
    1. Multicast feature of TMA load. Cluster shape has to be 1x1x1.
    2. Dynamic datatypes.
    3. Runtime scaling block size.
 
    Usage:

      $ ./examples/87_blackwell_geforce_gemm_blockwise/87b_blackwell_geforce_fp8_bf16_gemm_groupwise --m=2048 --n=2048 --k=2048
*/

#include <iostream>

#include "cutlass/cutlass.h"

#include "cute/tensor.hpp"
#include "cutlass/tensor_ref.h"
#include "cutlass/epilogue/thread/activation.h"
#include "cutlass/gemm/dispatch_policy.hpp"
#include "cutlass/gemm/collective/collective_builder.hpp"
#include "cutlass/epilogue/dispatch_policy.hpp"
#include "cutlass/epilogue/collective/collective_builder.hpp"
#include "cutlass/gemm/device/gemm_universal_adapter.h"
#include "cutlass/gemm/kernel/gemm_universal.hpp"
#include "cutlass/gemm/kernel/tile_scheduler_params.h"

#include "cutlass/util/command_line.h"
#include "cutlass/util/distribution.h"
#include "cutlass/util/host_tensor.h"
#include "cutlass/util/packed_stride.hpp"
#include "cutlass/util/tensor_view_io.h"
#include "cutlass/util/reference/host/tensor_fill.h"
#include "cutlass/util/reference/host/tensor_copy.h"
#include "cutlass/util/reference/host/tensor_compare.h"
#include "cutlass/util/reference/host/tensor_norm.h"

#include "cutlass/util/reference/host/gett.hpp"

#include "helper.h"

#include "./utils.h"

using namespace cute;

#if defined(CUTLASS_ARCH_MMA_SM120_SUPPORTED) || defined(CUTLASS_ARCH_MMA_SM121_SUPPORTED)


/////////////////////////////////////////////////////////////////////////////////////////////////
/// GEMM kernel configurations
/////////////////////////////////////////////////////////////////////////////////////////////////
// A matrix configuration
using ElementA            = cutlass::float_e4m3_t;                          // Element type for A matrix operand
using LayoutA             = cutlass::layout::RowMajor;                      // Layout type for A matrix operand
constexpr int AlignmentA  = 128 / cutlass::sizeof_bits<ElementA>::value;    // Memory access granularity/alignment of A matrix in units of elements (up to 16 bytes)

// B matrix configuration
using ElementB            = cutlass::float_e4m3_t;                          // Element type for B matrix operand
using LayoutB             = cutlass::layout::ColumnMajor;                   // Layout type for B matrix operand
constexpr int AlignmentB  = 128 / cutlass::sizeof_bits<ElementB>::value;    // Memory access granularity/alignment of A matrix in units of elements (up to 16 bytes)

// C/D matrix configuration
using ElementC            = cutlass::bfloat16_t;                          // Element type for C and D matrix operands
using LayoutC             = cutlass::layout::RowMajor;                   // Layout type for C and D matrix operands
constexpr int AlignmentC  = 128 / cutlass::sizeof_bits<ElementC>::value;    // Memory access granularity/alignment of A matrix in units of elements (up to 16 bytes)

using ElementD           = ElementC;
using LayoutD            = LayoutC;
constexpr int AlignmentD = AlignmentC;

// MMA type
using ElementAccumulator = float;                                           // Element Accumulator will also be our scale factor type
using ElementCompute = float;


// MMA and Cluster Tile Shapes
// Shape of the tile
using CooperativeMmaTileShape_MNK = Shape<_128,_128,_128>;                          
// Smaller tile size for pingpong schedule to avoid register spilling
using PingpongMmaTileShape_MNK = Shape<_64, _128, _128>;
// Shape of the threadblocks in a cluster
using ClusterShape_MNK = Shape<_1,_1,_1>;

constexpr int ScaleGranularityM = 1;
constexpr int ScaleGranularityN = 128;
constexpr int ScaleGranularityK = 128;
using ScaleConfig = cutlass::detail::Sm120BlockwiseScaleConfig<ScaleGranularityM, ScaleGranularityN, ScaleGranularityK>;

using LayoutSFA             = decltype(ScaleConfig::deduce_layoutSFA());                     // Layout type for SFA matrix operand
using LayoutSFB             = decltype(ScaleConfig::deduce_layoutSFB());                     // Layout type for SFB matrix operand


template <class TileShape>
using CollectiveEpilogue = typename cutlass::epilogue::collective::CollectiveBuilder<
    cutlass::arch::Sm120, cutlass::arch::OpClassTensorOp,
    TileShape, ClusterShape_MNK,
    cutlass::epilogue::collective::EpilogueTileAuto,
    ElementAccumulator, ElementCompute,
    ElementC, LayoutC, AlignmentC,
    ElementD, LayoutC, AlignmentD,
    cutlass::epilogue::collective::EpilogueScheduleAuto
  >::CollectiveOp;

template <class TileShape, class Schedule>
using CollectiveMainloop = typename cutlass::gemm::collective::CollectiveBuilder<
    cutlass::arch::Sm120, cutlass::arch::OpClassTensorOp,
    ElementA, cute::tuple<LayoutA, LayoutSFA>, AlignmentA,
    ElementB, cute::tuple<LayoutB, LayoutSFB>, AlignmentB,
    ElementAccumulator,
    TileShape, ClusterShape_MNK,
    cutlass::gemm::collective::StageCountAutoCarveout<static_cast<int>(sizeof(typename CollectiveEpilogue<TileShape>::SharedStorage))>,
    Schedule // cutlass::gemm::KernelTmaWarpSpecializedBlockwisePingpongSm120
  >::CollectiveOp;

template <class TileShape, class Schedule>
using GemmKernel = cutlass::gemm::kernel::GemmUniversal<
    Shape<int,int,int,int>,
    CollectiveMainloop<TileShape, Schedule>,
    CollectiveEpilogue<TileShape>,
    void>;                // Default to ClusterLaunchControl (CLC) based tile scheduler

// We are using cooperative kernel schedule by default
using CooperativeGemm = cutlass::gemm::device::GemmUniversalAdapter<
    GemmKernel<CooperativeMmaTileShape_MNK, cutlass::gemm::KernelScheduleSm120Blockwise>>;

// Pingpong kernel
using PingpongGemm = cutlass::gemm::device::GemmUniversalAdapter<
    GemmKernel<PingpongMmaTileShape_MNK, cutlass::gemm::KernelTmaWarpSpecializedBlockwisePingpongSm120>>;

using StrideA = typename CooperativeGemm::GemmKernel::StrideA;
using StrideB = typename CooperativeGemm::GemmKernel::StrideB;
using StrideC = typename CooperativeGemm::GemmKernel::StrideC;
using StrideD = typename CooperativeGemm::GemmKernel::StrideD;

/// Initialization
StrideA stride_A;
StrideB stride_B;
StrideC stride_C;
StrideD stride_D;
// Strides just iterate over scalars and have no zeros
LayoutSFA layout_SFA;
LayoutSFB layout_SFB;
// Layouts are tiled to the problem size and the strides have zeros
uint64_t seed;

cutlass::HostTensor<ElementA          , LayoutA> tensor_A;
cutlass::HostTensor<ElementAccumulator, cutlass::layout::PackedVectorLayout> tensor_SFA;
cutlass::HostTensor<ElementB          , LayoutB> tensor_B;
cutlass::HostTensor<ElementAccumulator, cutlass::layout::PackedVectorLayout> tensor_SFB;
cutlass::HostTensor<ElementC          , LayoutC> tensor_C;
cutlass::HostTensor<ElementD          , LayoutD> tensor_D;
cutlass::HostTensor<ElementD          , LayoutD> tensor_ref_D;

#endif // defined(CUTLASS_ARCH_MMA_SM120_SUPPORTED) || defined(CUTLASS_ARCH_MMA_SM121_SUPPORTED)

/////////////////////////////////////////////////////////////////////////////////////////////////
/// Testbed utility types
/////////////////////////////////////////////////////////////////////////////////////////////////

// Command line options parsing
struct Options {

  bool help = false;
  bool skip_verification = false;

  float alpha = 1.f, beta = 0.f;
  int iterations = 1000;
  int m = 1024, n = 512, k = 1024, l = 1;

  // Parses the command line
  void parse(int argc, char const **args) {
    cutlass::CommandLine cmd(argc, args);

    if (cmd.check_cmd_line_flag("help")) {
      help = true;
      return;
    }

    if (cmd.check_cmd_line_flag("skip-verification")) {
      skip_verification = true;
    }

    cmd.get_cmd_line_argument("m", m);
    cmd.get_cmd_line_argument("n", n);
    cmd.get_cmd_line_argument("k", k);
    cmd.get_cmd_line_argument("l", l);
    cmd.get_cmd_line_argument("alpha", alpha, 1.f);
    cmd.get_cmd_line_argument("beta", beta, 0.f);
    cmd.get_cmd_line_argument("iterations", iterations);
  }

  /// Prints the usage statement.
  std::ostream & print_usage(std::ostream &out) const {

    out << "87b_blackwell_geforce_gemm_groupwise\n\n"
      << "  Blackwell FP8 GEMM with Blockwise Scaling using a Warp Specialized kernel.\n\n"
      << "Options:\n\n"
      << "  --help                      If specified, displays this usage statement\n\n"
      << "  --m=<int>                   Sets the M extent of the GEMM\n"
      << "  --n=<int>                   Sets the N extent of the GEMM\n"
      << "  --k=<int>                   Sets the K extent of the GEMM\n"
      << "  --l=<int>                   Sets the l extent (batch) of the GEMM\n"
      << "  --alpha=<f32>               Epilogue scalar alpha\n"
      << "  --beta=<f32>                Epilogue scalar beta\n"
      << "  --iterations=<int>          Number of profiling iterations to perform.\n\n"
      << "  --skip-verification         Skip verification.\n\n";

    out
      << "\n\nExamples:\n\n"
      << "$ " << "87b_blackwell_geforce_gemm_groupwise" << " --m=1024 --n=512 --k=1024 --alpha=2 --beta=0.707 \n\n";

    return out;
  }

  /// Compute performance in GFLOP/s
  double gflops(double runtime_s) const {
    // Two flops per multiply-add
    uint64_t flop = uint64_t(2) * m * n * k;
    double gflop = double(flop) / double(1.0e9);
    return gflop / runtime_s;
  }
};

/// Result structure
struct Result {
  double avg_runtime_ms;
  double gflops;
  cutlass::Status status;
  cudaError_t error;
  bool passed;

  Result(
    double avg_runtime_ms = 0,
    double gflops = 0,
    cutlass::Status status = cutlass::Status::kSuccess,
    cudaError_t error = cudaSuccess)
  :
    avg_runtime_ms(avg_runtime_ms), gflops(gflops), status(status), error(error), passed(false)
  {}

};

#if defined(CUTLASS_ARCH_MMA_SM120_SUPPORTED) || defined(CUTLASS_ARCH_MMA_SM121_SUPPORTED)

/////////////////////////////////////////////////////////////////////////////////////////////////
/// GEMM setup and evaluation
/////////////////////////////////////////////////////////////////////////////////////////////////


/// Initialize operands to be used in the GEMM and reference GEMM
void initialize(const Options &options) {
  using namespace cute;

  auto gemm_problem_shape = cute::make_shape(options.m, options.n, options.k);

  stride_A = cutlass::make_cute_packed_stride(StrideA{}, cute::make_shape(options.m, options.k, options.l));
  stride_B = cutlass::make_cute_packed_stride(StrideB{}, cute::make_shape(options.n, options.k, options.l));
  stride_C = cutlass::make_cute_packed_stride(StrideC{}, cute::make_shape(options.m, options.n, options.l));
  stride_D = cutlass::make_cute_packed_stride(StrideD{}, cute::make_shape(options.m, options.n, options.l));

  layout_SFA = ScaleConfig::tile_atom_to_shape_SFA(make_shape(options.m, options.n, options.k, options.l));
  layout_SFB = ScaleConfig::tile_atom_to_shape_SFB(make_shape(options.m, options.n, options.k, options.l));

  auto a_coord = cutlass::make_Coord(options.m * options.l, options.k);
  auto c_coord = cutlass::make_Coord(options.m * options.l, options.n);
  auto b_coord = cutlass::make_Coord(options.k, options.n * options.l);
  auto blockscale_a_coord = cutlass::make_Coord(size(filter_zeros(layout_SFA)));
  auto blockscale_b_coord = cutlass::make_Coord(size(filter_zeros(layout_SFB)));

  tensor_A.resize(a_coord);
  tensor_B.resize(b_coord);
  tensor_C.resize(c_coord);
  tensor_D.resize(c_coord);
  tensor_ref_D.resize(c_coord);
  tensor_SFA.resize(blockscale_a_coord);
  tensor_SFB.resize(blockscale_b_coord);

  initialize_tensor(tensor_A.host_view(), cutlass::Distribution::Uniform, seed + 2022);
  initialize_tensor(tensor_B.host_view(), cutlass::Distribution::Uniform, seed + 2023);
  initialize_tensor(tensor_C.host_view(), cutlass::Distribution::Uniform, seed + 2024);

  initialize_tensor(tensor_SFA.host_view(), cutlass::Distribution::Uniform, seed + 2025);
  initialize_tensor(tensor_SFB.host_view(), cutlass::Distribution::Uniform, seed + 2026);

  tensor_A.sync_device();
  tensor_B.sync_device();
  tensor_C.sync_device();
  tensor_D.sync_device();

  tensor_SFA.sync_device();
  tensor_SFB.sync_device();

}

/// Populates a Gemm::Arguments structure from the given commandline options
template <class Gemm>
typename Gemm::Arguments args_from_options(const Options &options) {
  typename Gemm::Arguments arguments{
    cutlass::gemm::GemmUniversalMode::kGemm,
    {options.m, options.n, options.k, options.l},
    {tensor_A.device_data(), stride_A, 
     tensor_B.device_data(), stride_B,
     tensor_SFA.device_data(), layout_SFA,
     tensor_SFB.device_data(), layout_SFB},
    {
      {}, // epilogue.thread
      tensor_C.device_data(), stride_C,
      tensor_D.device_data(), stride_D
    }
  };

  auto &fusion_args = arguments.epilogue.thread;
  fusion_args.alpha = options.alpha;
  fusion_args.beta = options.beta;

  return arguments;
}

bool verify(const Options &options) {
  //
  // Compute reference output
  //

  // Create instantiation for device reference gemm kernel
  auto A = cute::make_tensor(tensor_A.host_data(),
      cute::make_layout(cute::make_shape(options.m, options.k, options.l), stride_A));
  auto B = cute::make_tensor(tensor_B.host_data(),
      cute::make_layout(cute::make_shape(options.n, options.k, options.l), stride_B));
  auto C = cute::make_tensor(tensor_C.host_data(),
      cute::make_layout(cute::make_shape(options.m, options.n, options.l), stride_C));
  auto D = cute::make_tensor(tensor_ref_D.host_data(),
      cute::make_layout(cute::make_shape(options.m, options.n, options.l), stride_D));
  auto SFA = cute::make_tensor(tensor_SFA.host_data(), layout_SFA);
  auto SFB = cute::make_tensor(tensor_SFB.host_data(), layout_SFB);

  using unused_t = decltype(D);

  cutlass::reference::host::GettBlockScalingMainloopParams<
      ElementAccumulator,
      decltype(A), 
      decltype(SFA), 
      decltype(B),
      decltype(SFB)
    > mainloop_params{A, SFA, B, SFB};

  cutlass::reference::host::GettEpilogueParams<
      ElementAccumulator,
      ElementAccumulator,
      ElementAccumulator,
      ElementCompute,
      decltype(C),
      decltype(D)
  > epilogue_params;

  epilogue_params.C = C;
  epilogue_params.D = D;
  epilogue_params.alpha = options.alpha;
  epilogue_params.beta = options.beta;

  // get reference result
  cutlass::reference::host::Gemm3x(mainloop_params, epilogue_params);

  // compare_reference
  tensor_D.sync_host();
  bool passed = cutlass::reference::host::TensorEquals(tensor_ref_D.host_view(), tensor_D.host_view());

  return passed;
}

/// Execute a given example GEMM computation
template <class Gemm>
int run(Options &options) {
  initialize(options);

  
  // Instantiate CUTLASS kernel depending on templates
  Gemm gemm;

  // Create a structure of gemm kernel arguments suitable for invoking an instance of Gemm
  auto arguments = args_from_options<Gemm>(options);

  // Using the arguments, query for extra workspace required for matrix multiplication computation
  size_t workspace_size = Gemm::get_workspace_size(arguments);

  // Allocate workspace memory
  cutlass::device_memory::allocation<uint8_t> workspace(workspace_size);

  
  // Check if the problem size is supported or not
  CUTLASS_CHECK(gemm.can_implement(arguments));

 
  // Initialize CUTLASS kernel with arguments and workspace pointer
  CUTLASS_CHECK(gemm.initialize(arguments, workspace.get()));

  
  // Correctness / Warmup iteration
  CUTLASS_CHECK(gemm.run());

  Result result;
  if (!options.skip_verification) {
    // Check if output from CUTLASS kernel and reference kernel are equal or not
    result.passed = verify(options);

    std::cout << "  Disposition: " << (result.passed ? "Passed" : "Failed") << std::endl;

    if (!result.passed) {
      exit(-1);
    }
  }

  // Run profiling loop
  if (options.iterations > 0) {
    GpuTimer timer;
    timer.start();
    for (int iter = 0; iter < options.iterations; ++iter) {
      CUTLASS_CHECK(gemm.run());
    }
    timer.stop();

    // Compute average runtime and GFLOPs.
    float elapsed_ms = timer.elapsed_millis();
    result.avg_runtime_ms = double(elapsed_ms) / double(options.iterations);
    result.gflops = options.gflops(result.avg_runtime_ms / 1000.0);

    std::cout << "  Problem Size: " << options.m << 'x' << options.n << 'x' << options.k << 'x' << options.l << std::endl;
    std::cout << "  Avg runtime: " << result.avg_runtime_ms << " ms" << std::endl;
    std::cout << "  GFLOPS: " << result.gflops << std::endl;
  }

  return 0;
}

#endif // defined(CUTLASS_ARCH_MMA_SM120_SUPPORTED) || defined(CUTLASS_ARCH_MMA_SM121_SUPPORTED)

///////////////////////////////////////////////////////////////////////////////////////////////////

int main(int argc, char const **args) {

  // CUTLASS must be compiled with CUDA 12.8 or higher Toolkit for SM120 support,
  // or CUDA 12.9 or higher for SM121 support.
  // Must have compute capability at least 120.
#if defined(CUTLASS_ARCH_MMA_SM120_SUPPORTED)
  if (__CUDACC_VER_MAJOR__ < 12 || (__CUDACC_VER_MAJOR__ == 12 && __CUDACC_VER_MINOR__ < 8)) {
    std::cerr << "This example requires CUDA 12.8 or newer for SM120 support." << std::endl;
    // Returning zero so this test passes on older Toolkits. Its actions are no-op.
    return 0;
  }
#elif defined(CUTLASS_ARCH_MMA_SM121_SUPPORTED)
  if (__CUDACC_VER_MAJOR__ < 12 || (__CUDACC_VER_MAJOR__ == 12 && __CUDACC_VER_MINOR__ < 9)) {
    std::cerr << "This example requires CUDA 12.9 or newer for SM121 support." << std::endl;
    // Returning zero so this test passes on older Toolkits. Its actions are no-op.
    return 0;
  }
#endif

  cudaDeviceProp props;
  int current_device_id;
  CUDA_CHECK(cudaGetDevice(&current_device_id));
  CUDA_CHECK(cudaGetDeviceProperties(&props, current_device_id));
  cudaError_t error = cudaGetDeviceProperties(&props, 0);
  if (!(props.major == 12 && (props.minor == 0 || props.minor == 1))) {
    std::cerr << "This example requires a GPU with compute capability 120a or 121a)." << std::endl;
    return 0;
  } 
  

  //
  // Parse options
  //

  Options options;

  options.parse(argc, args);

  if (options.help) {
    options.print_usage(std::cout) << std::endl;
    return 0;
  }

  //
  // Run
  //
#if defined(CUTLASS_ARCH_MMA_SM120_SUPPORTED) || defined(CUTLASS_ARCH_MMA_SM121_SUPPORTED)
  printf("Running kernel with Cooperative kernel schedule:\n");
  run<CooperativeGemm>(options);

  printf("Running kernel with Pingpong kernel schedule:\n");
  run<PingpongGemm>(options);
#endif // defined(CUTLASS_ARCH_MMA_SM120_SUPPORTED) || defined(CUTLASS_ARCH_MMA_SM121_SUPPORTED)

  return 0;
}

/////////////////////////////////////////////////////////////////////////////////////////////////



// ===== COMPILED SASS (sm_100a) =====

	.target	sm_100a

	.elftype	@"ET_EXEC"


//--------------------- .note.nv.tkinfo           --------------------------
	.section	.note.nv.tkinfo,"",@"SHT_NOTE"
	.sectionflags	@"SHF_NOTE_NV_TKINFO"
	.tkinfo
        /*0018*/ 	.word	0x00000002
        /*0030*/ 	.string	""
        /*0030*/ 	.string	"ptxas"
        /*0030*/ 	.string	"Cuda compilation tools, release 13.0, V13.0.88"
        /*0030*/ 	.string	"Build cuda_13.0.r13.0/compiler.36424714_0"
        /*0030*/ 	.string	"-arch sm_100a -m 64 "



//--------------------- .note.nv.cuinfo           --------------------------
	.section	.note.nv.cuinfo,"",@"SHT_NOTE"
	.sectionflags	@"SHF_NOTE_NV_CUINFO"
        /*0018*/ 	.short	0x0002
        /*001a*/ 	.short	0x0064
        /*001c*/ 	.short	0x0082
	.zero		2


//--------------------- .nv.info                  --------------------------
	.section	.nv.info,"",@"SHT_CUDA_INFO"
	.align	4


	//----- nvinfo : EIATTR_REGCOUNT
	.align		4
        /*0000*/ 	.byte	0x04, 0x2f
        /*0002*/ 	.short	(.L_18 - .L_17)
	.align		4
.L_17:
        /*0004*/ 	.word	index@(_ZN7cutlass13device_kernelINS_4gemm6kernel13GemmUniversalIN4cute5tupleIJiiiiEEENS1_10collective13CollectiveMmaINS1_47MainloopSm120TmaWarpSpecializedBlockwiseScalingILi2ELi2ENS5_IJNS4_1CILi1EEESB_SB_EEENS1_56KernelTmaWarpSpecializedCooperativeBlockwiseScalingSm120ILi2EEEEENS5_IJNSA_ILi128EEESG_SG_EEENS_12float_e4m3_tENS5_IJNS5_IJlSB_lEEENS4_6LayoutINS5_IJNS5_IJSB_iEEENS5_IJSG_iEEEiEEENS5_IJNS5_IJNSA_ILi0EEESB_EEENS5_IJSO_iEEEiEEEEEEEESI_NS5_IJSJ_NSK_INS5_IJSM_SM_iEEESR_EEEEENS4_8TiledMMAINS4_8MMA_AtomIJNS4_16SM120_16x8x32_TNISI_SI_fEEEEENSK_INS5_IJNSA_ILi4EEENSA_ILi2EEESB_EEENS5_IJSB_S12_SO_EEEEENS5_IJSG_NSA_ILi32EEES17_EEEEENS4_13SM90_TMA_LOADENS4_14ComposedLayoutINS4_7SwizzleILi3ELi4ELi3EEENS4_18smem_ptr_flag_bitsILi8EEENSK_INS5_IJNSA_ILi8EEESG_EEENS5_IJSG_SB_EEEEEEENS4_9Copy_AtomIJNS4_17SM75_U32x4_LDSM_NEhEEENS4_8identityES1A_S1K_S1N_S1O_EENS_8epilogue10collective18CollectiveEpilogueINS1Q_22Sm90TmaWarpSpecializedILi3ELi2ELi4ELb1ELb0EEEJSH_NS5_IJNSA_ILi64EEES17_EEENS_10bfloat16_tESJ_S1X_SJ_NS1Q_6fusion15FusionCallbacksINS1Q_23Sm120TmaWarpSpecializedILi3ELi2ELi4ELb1ELb0EEENS1Y_17LinearCombinationIS1X_fS1X_fLNS_15FloatRoundStyleE2EEESH_S1W_JEEES1A_NS1B_INS1C_ILi2ELi4ELi3EEENS1E_ILi16EEENSK_INS5_IJS1G_S17_EEENS5_IJS17_SB_EEEEEEENS4_17SM75_U32x2_LDSM_NENS4_14SM90_TMA_STOREES2B_NS4_17SM90_U32x2_STSM_NENS1L_IJS2E_NS_6half_tEEEEvEEEvvEEEEvNT_6ParamsE)
        /*0008*/ 	.word	0x00000018


	//----- nvinfo : EIATTR_FRAME_SIZE
	.align		4
.L_18:
        /*000c*/ 	.byte	0x04, 0x11
        /*000e*/ 	.short	(.L_20 - .L_19)
	.align		4
.L_19:
        /*0010*/ 	.word	index@(_ZN7cutlass13device_kernelINS_4gemm6kernel13GemmUniversalIN4cute5tupleIJiiiiEEENS1_10collective13CollectiveMmaINS1_47MainloopSm120TmaWarpSpecializedBlockwiseScalingILi2ELi2ENS5_IJNS4_1CILi1EEESB_SB_EEENS1_56KernelTmaWarpSpecializedCooperativeBlockwiseScalingSm120ILi2EEEEENS5_IJNSA_ILi128EEESG_SG_EEENS_12float_e4m3_tENS5_IJNS5_IJlSB_lEEENS4_6LayoutINS5_IJNS5_IJSB_iEEENS5_IJSG_iEEEiEEENS5_IJNS5_IJNSA_ILi0EEESB_EEENS5_IJSO_iEEEiEEEEEEEESI_NS5_IJSJ_NSK_INS5_IJSM_SM_iEEESR_EEEEENS4_8TiledMMAINS4_8MMA_AtomIJNS4_16SM120_16x8x32_TNISI_SI_fEEEEENSK_INS5_IJNSA_ILi4EEENSA_ILi2EEESB_EEENS5_IJSB_S12_SO_EEEEENS5_IJSG_NSA_ILi32EEES17_EEEEENS4_13SM90_TMA_LOADENS4_14ComposedLayoutINS4_7SwizzleILi3ELi4ELi3EEENS4_18smem_ptr_flag_bitsILi8EEENSK_INS5_IJNSA_ILi8EEESG_EEENS5_IJSG_SB_EEEEEEENS4_9Copy_AtomIJNS4_17SM75_U32x4_LDSM_NEhEEENS4_8identityES1A_S1K_S1N_S1O_EENS_8epilogue10collective18CollectiveEpilogueINS1Q_22Sm90TmaWarpSpecializedILi3ELi2ELi4ELb1ELb0EEEJSH_NS5_IJNSA_ILi64EEES17_EEENS_10bfloat16_tESJ_S1X_SJ_NS1Q_6fusion15FusionCallbacksINS1Q_23Sm120TmaWarpSpecializedILi3ELi2ELi4ELb1ELb0EEENS1Y_17LinearCombinationIS1X_fS1X_fLNS_15FloatRoundStyleE2EEESH_S1W_JEEES1A_NS1B_INS1C_ILi2ELi4ELi3EEENS1E_ILi16EEENSK_INS5_IJS1G_S17_EEENS5_IJS17_SB_EEEEEEENS4_17SM75_U32x2_LDSM_NENS4_14SM90_TMA_STOREES2B_NS4_17SM90_U32x2_STSM_NENS1L_IJS2E_NS_6half_tEEEEvEEEvvEEEEvNT_6ParamsE)
        /*0014*/ 	.word	0x00000000


	//----- nvinfo : EIATTR_REGCOUNT
	.align		4
.L_20:
        /*0018*/ 	.byte	0x04, 0x2f
        /*001a*/ 	.short	(.L_22 - .L_21)
	.align		4
.L_21:
        /*001c*/ 	.word	index@(_ZN7cutlass13device_kernelINS_4gemm6kernel13GemmUniversalIN4cute5tupleIJiiiiEEENS1_10collective13CollectiveMmaINS1_47MainloopSm120TmaWarpSpecializedBlockwiseScalingILi3ELi2ENS5_IJNS4_1CILi1EEESB_SB_EEENS1_53KernelTmaWarpSpecializedPingpongBlockwiseScalingSm120ILi2EEEEENS5_IJNSA_ILi64EEENSA_ILi128EEESH_EEENS_12float_e4m3_tENS5_IJNS5_IJlSB_lEEENS4_6LayoutINS5_IJNS5_IJSB_iEEENS5_IJSH_iEEEiEEENS5_IJNS5_IJNSA_ILi0EEESB_EEENS5_IJSP_iEEEiEEEEEEEESJ_NS5_IJSK_NSL_INS5_IJSN_SN_iEEESS_EEEEENS4_8TiledMMAINS4_8MMA_AtomIJNS4_16SM120_16x8x32_TNISJ_SJ_fEEEEENSL_INS5_IJNSA_ILi2EEES13_SB_EEENS5_IJSB_S13_SP_EEEEENS5_IJSG_NSA_ILi32EEES17_EEEEENS4_13SM90_TMA_LOADENS4_14ComposedLayoutINS4_7SwizzleILi3ELi4ELi3EEENS4_18smem_ptr_flag_bitsILi8EEENSL_INS5_IJNSA_ILi8EEESH_EEENS5_IJSH_SB_EEEEEEENS4_9Copy_AtomIJNS4_17SM75_U32x4_LDSM_NEhEEENS4_8identityES1A_S1K_S1N_S1O_EENS_8epilogue10collective18CollectiveEpilogueINS1Q_22Sm90TmaWarpSpecializedILi3ELi2ELi4ELb1ELb0EEEJSI_NS5_IJSG_S17_EEENS_10bfloat16_tESK_S1W_SK_NS1Q_6fusion15FusionCallbacksINS1Q_23Sm120TmaWarpSpecializedILi3ELi2ELi4ELb1ELb0EEENS1X_17LinearCombinationIS1W_fS1W_fLNS_15FloatRoundStyleE2EEESI_S1V_JEEES1A_NS1B_INS1C_ILi2ELi4ELi3EEENS1E_ILi16EEENSL_INS5_IJS1G_S17_EEENS5_IJS17_SB_EEEEEEENS4_17SM75_U32x2_LDSM_NENS4_14SM90_TMA_STOREES2A_NS4_17SM90_U32x2_STSM_NENS1L_IJS2D_NS_6half_tEEEEvEEEvvEEEEvNT_6ParamsE)
        /*0020*/ 	.word	0x00000018


	//----- nvinfo : EIATTR_FRAME_SIZE
	.align		4
.L_22:
        /*0024*/ 	.byte	0x04, 0x11
        /*0026*/ 	.short	(.L_24 - .L_23)
	.align		4
.L_23:
        /*0028*/ 	.word	index@(_ZN7cutlass13device_kernelINS_4gemm6kernel13GemmUniversalIN4cute5tupleIJiiiiEEENS1_10collective13CollectiveMmaINS1_47MainloopSm120TmaWarpSpecializedBlockwiseScalingILi3ELi2ENS5_IJNS4_1CILi1EEESB_SB_EEENS1_53KernelTmaWarpSpecializedPingpongBlockwiseScalingSm120ILi2EEEEENS5_IJNSA_ILi64EEENSA_ILi128EEESH_EEENS_12float_e4m3_tENS5_IJNS5_IJlSB_lEEENS4_6LayoutINS5_IJNS5_IJSB_iEEENS5_IJSH_iEEEiEEENS5_IJNS5_IJNSA_ILi0EEESB_EEENS5_IJSP_iEEEiEEEEEEEESJ_NS5_IJSK_NSL_INS5_IJSN_SN_iEEESS_EEEEENS4_8TiledMMAINS4_8MMA_AtomIJNS4_16SM120_16x8x32_TNISJ_SJ_fEEEEENSL_INS5_IJNSA_ILi2EEES13_SB_EEENS5_IJSB_S13_SP_EEEEENS5_IJSG_NSA_ILi32EEES17_EEEEENS4_13SM90_TMA_LOADENS4_14ComposedLayoutINS4_7SwizzleILi3ELi4ELi3EEENS4_18smem_ptr_flag_bitsILi8EEENSL_INS5_IJNSA_ILi8EEESH_EEENS5_IJSH_SB_EEEEEEENS4_9Copy_AtomIJNS4_17SM75_U32x4_LDSM_NEhEEENS4_8identityES1A_S1K_S1N_S1O_EENS_8epilogue10collective18CollectiveEpilogueINS1Q_22Sm90TmaWarpSpecializedILi3ELi2ELi4ELb1ELb0EEEJSI_NS5_IJSG_S17_EEENS_10bfloat16_tESK_S1W_SK_NS1Q_6fusion15FusionCallbacksINS1Q_23Sm120TmaWarpSpecializedILi3ELi2ELi4ELb1ELb0EEENS1X_17LinearCombinationIS1W_fS1W_fLNS_15FloatRoundStyleE2EEESI_S1V_JEEES1A_NS1B_INS1C_ILi2ELi4ELi3EEENS1E_ILi16EEENSL_INS5_IJS1G_S17_EEENS5_IJS17_SB_EEEEEEENS4_17SM75_U32x2_LDSM_NENS4_14SM90_TMA_STOREES2A_NS4_17SM90_U32x2_STSM_NENS1L_IJS2D_NS_6half_tEEEEvEEEvvEEEEvNT_6ParamsE)
        /*002c*/ 	.word	0x00000000


	//----- nvinfo : EIATTR_MIN_STACK_SIZE
	.align		4
.L_24:
        /*0030*/ 	.byte	0x04, 0x12
        /*0032*/ 	.short	(.L_26 - .L_25)
	.align		4
.L_25:
        /*0034*/ 	.word	index@(_ZN7cutlass13device_kernelINS_4gemm6kernel13GemmUniversalIN4cute5tupleIJiiiiEEENS1_10collective13CollectiveMmaINS1_47MainloopSm120TmaWarpSpecializedBlockwiseScalingILi3ELi2ENS5_IJNS4_1CILi1EEESB_SB_EEENS1_53KernelTmaWarpSpecializedPingpongBlockwiseScalingSm120ILi2EEEEENS5_IJNSA_ILi64EEENSA_ILi128EEESH_EEENS_12float_e4m3_tENS5_IJNS5_IJlSB_lEEENS4_6LayoutINS5_IJNS5_IJSB_iEEENS5_IJSH_iEEEiEEENS5_IJNS5_IJNSA_ILi0EEESB_EEENS5_IJSP_iEEEiEEEEEEEESJ_NS5_IJSK_NSL_INS5_IJSN_SN_iEEESS_EEEEENS4_8TiledMMAINS4_8MMA_AtomIJNS4_16SM120_16x8x32_TNISJ_SJ_fEEEEENSL_INS5_IJNSA_ILi2EEES13_SB_EEENS5_IJSB_S13_SP_EEEEENS5_IJSG_NSA_ILi32EEES17_EEEEENS4_13SM90_TMA_LOADENS4_14ComposedLayoutINS4_7SwizzleILi3ELi4ELi3EEENS4_18smem_ptr_flag_bitsILi8EEENSL_INS5_IJNSA_ILi8EEESH_EEENS5_IJSH_SB_EEEEEEENS4_9Copy_AtomIJNS4_17SM75_U32x4_LDSM_NEhEEENS4_8identityES1A_S1K_S1N_S1O_EENS_8epilogue10collective18CollectiveEpilogueINS1Q_22Sm90TmaWarpSpecializedILi3ELi2ELi4ELb1ELb0EEEJSI_NS5_IJSG_S17_EEENS_10bfloat16_tESK_S1W_SK_NS1Q_6fusion15FusionCallbacksINS1Q_23Sm120TmaWarpSpecializedILi3ELi2ELi4ELb1ELb0EEENS1X_17LinearCombinationIS1W_fS1W_fLNS_15FloatRoundStyleE2EEESI_S1V_JEEES1A_NS1B_INS1C_ILi2ELi4ELi3EEENS1E_ILi16EEENSL_INS5_IJS1G_S17_EEENS5_IJS17_SB_EEEEEEENS4_17SM75_U32x2_LDSM_NENS4_14SM90_TMA_STOREES2A_NS4_17SM90_U32x2_STSM_NENS1L_IJS2D_NS_6half_tEEEEvEEEvvEEEEvNT_6ParamsE)
        /*0038*/ 	.word	0x00000000


	//----- nvinfo : EIATTR_MIN_STACK_SIZE
	.align		4
.L_26:
        /*003c*/ 	.byte	0x04, 0x12
        /*003e*/ 	.short	(.L_28 - .L_27)
	.align		4
.L_27:
        /*0040*/ 	.word	index@(_ZN7cutlass13device_kernelINS_4gemm6kernel13GemmUniversalIN4cute5tupleIJiiiiEEENS1_10collective13CollectiveMmaINS1_47MainloopSm120TmaWarpSpecializedBlockwiseScalingILi2ELi2ENS5_IJNS4_1CILi1EEESB_SB_EEENS1_56KernelTmaWarpSpecializedCooperativeBlockwiseScalingSm120ILi2EEEEENS5_IJNSA_ILi128EEESG_SG_EEENS_12float_e4m3_tENS5_IJNS5_IJlSB_lEEENS4_6LayoutINS5_IJNS5_IJSB_iEEENS5_IJSG_iEEEiEEENS5_IJNS5_IJNSA_ILi0EEESB_EEENS5_IJSO_iEEEiEEEEEEEESI_NS5_IJSJ_NSK_INS5_IJSM_SM_iEEESR_EEEEENS4_8TiledMMAINS4_8MMA_AtomIJNS4_16SM120_16x8x32_TNISI_SI_fEEEEENSK_INS5_IJNSA_ILi4EEENSA_ILi2EEESB_EEENS5_IJSB_S12_SO_EEEEENS5_IJSG_NSA_ILi32EEES17_EEEEENS4_13SM90_TMA_LOADENS4_14ComposedLayoutINS4_7SwizzleILi3ELi4ELi3EEENS4_18smem_ptr_flag_bitsILi8EEENSK_INS5_IJNSA_ILi8EEESG_EEENS5_IJSG_SB_EEEEEEENS4_9Copy_AtomIJNS4_17SM75_U32x4_LDSM_NEhEEENS4_8identityES1A_S1K_S1N_S1O_EENS_8epilogue10collective18CollectiveEpilogueINS1Q_22Sm90TmaWarpSpecializedILi3ELi2ELi4ELb1ELb0EEEJSH_NS5_IJNSA_ILi64EEES17_EEENS_10bfloat16_tESJ_S1X_SJ_NS1Q_6fusion15FusionCallbacksINS1Q_23Sm120TmaWarpSpecializedILi3ELi2ELi4ELb1ELb0EEENS1Y_17LinearCombinationIS1X_fS1X_fLNS_15FloatRoundStyleE2EEESH_S1W_JEEES1A_NS1B_INS1C_ILi2ELi4ELi3EEENS1E_ILi16EEENSK_INS5_IJS1G_S17_EEENS5_IJS17_SB_EEEEEEENS4_17SM75_U32x2_LDSM_NENS4_14SM90_TMA_STOREES2B_NS4_17SM90_U32x2_STSM_NENS1L_IJS2E_NS_6half_tEEEEvEEEvvEEEEvNT_6ParamsE)
        /*0044*/ 	.word	0x00000000
.L_28:


//--------------------- .nv.compat                --------------------------
	.section	.nv.compat,"",@"SHT_CUDA_COMPAT_INFO"
	.align	4
        /*0000*/ 	.byte	0x02, 0x09, 0x01, 0x00, 0x02, 0x02, 0x01, 0x00, 0x02, 0x05, 0x05, 0x00, 0x03, 0x07, 0x01, 0x01
        /*0010*/ 	.byte	0x02, 0x03, 0x00, 0x00, 0x02, 0x06, 0x01, 0x00, 0x04, 0x0b, 0x08, 0x00, 0x09, 0x00, 0x00, 0x00
        /*0020*/ 	.byte	0x00, 0x00, 0x00, 0x00


//--------------------- .nv.info._ZN7cutlass13device_kernelINS_4gemm6kernel13GemmUniversalIN4cute5tupleIJiiiiEEENS1_10collective13CollectiveMmaINS1_47MainloopSm120TmaWarpSpecializedBlockwiseScalingILi3ELi2ENS5_IJNS4_1CILi1EEESB_SB_EEENS1_53KernelTmaWarpSpecializedPingpongBlockwiseScalingSm120ILi2EEEEENS5_IJNSA_ILi64EEENSA_ILi128EEESH_EEENS_12float_e4m3_tENS5_IJNS5_IJlSB_lEEENS4_6LayoutINS5_IJNS5_IJSB_iEEENS5_IJSH_iEEEiEEENS5_IJNS5_IJNSA_ILi0EEESB_EEENS5_IJSP_iEEEiEEEEEEEESJ_NS5_IJSK_NSL_INS5_IJSN_SN_iEEESS_EEEEENS4_8TiledMMAINS4_8MMA_AtomIJNS4_16SM120_16x8x32_TNISJ_SJ_fEEEEENSL_INS5_IJNSA_ILi2EEES13_SB_EEENS5_IJSB_S13_SP_EEEEENS5_IJSG_NSA_ILi32EEES17_EEEEENS4_13SM90_TMA_LOADENS4_14ComposedLayoutINS4_7SwizzleILi3ELi4ELi3EEENS4_18smem_ptr_flag_bitsILi8EEENSL_INS5_IJNSA_ILi8EEESH_EEENS5_IJSH_SB_EEEEEEENS4_9Copy_AtomIJNS4_17SM75_U32x4_LDSM_NEhEEENS4_8identityES1A_S1K_S1N_S1O_EENS_8epilogue10collective18CollectiveEpilogueINS1Q_22Sm90TmaWarpSpecializedILi3ELi2ELi4ELb1ELb0EEEJSI_NS5_IJSG_S17_EEENS_10bfloat16_tESK_S1W_SK_NS1Q_6fusion15FusionCallbacksINS1Q_23Sm120TmaWarpSpecializedILi3ELi2ELi4ELb1ELb0EEENS1X_17LinearCombinationIS1W_fS1W_fLNS_15FloatRoundStyleE2EEESI_S1V_JEEES1A_NS1B_INS1C_ILi2ELi4ELi3EEENS1E_ILi16EEENSL_INS5_IJS1G_S17_EEENS5_IJS17_SB_EEEEEEENS4_17SM75_U32x2_LDSM_NENS4_14SM90_TMA_STOREES2A_NS4_17SM90_U32x2_STSM_NENS1L_IJS2D_NS_6half_tEEEEvEEEvvEEEEvNT_6ParamsE --------------------------
	.section	.nv.info._ZN7cutlass13device_kernelINS_4gemm6kernel13GemmUniversalIN4cute5tupleIJiiiiEEENS1_10collective13CollectiveMmaINS1_47MainloopSm120TmaWarpSpecializedBlockwiseScalingILi3ELi2ENS5_IJNS4_1CILi1EEESB_SB_EEENS1_53KernelTmaWarpSpecializedPingpongBlockwiseScalingSm120ILi2EEEEENS5_IJNSA_ILi64EEENSA_ILi128EEESH_EEENS_12float_e4m3_tENS5_IJNS5_IJlSB_lEEENS4_6LayoutINS5_IJNS5_IJSB_iEEENS5_IJSH_iEEEiEEENS5_IJNS5_IJNSA_ILi0EEESB_EEENS5_IJSP_iEEEiEEEEEEEESJ_NS5_IJSK_NSL_INS5_IJSN_SN_iEEESS_EEEEENS4_8TiledMMAINS4_8MMA_AtomIJNS4_16SM120_16x8x32_TNISJ_SJ_fEEEEENSL_INS5_IJNSA_ILi2EEES13_SB_EEENS5_IJSB_S13_SP_EEEEENS5_IJSG_NSA_ILi32EEES17_EEEEENS4_13SM90_TMA_LOADENS4_14ComposedLayoutINS4_7SwizzleILi3ELi4ELi3EEENS4_18smem_ptr_flag_bitsILi8EEENSL_INS5_IJNSA_ILi8EEESH_EEENS5_IJSH_SB_EEEEEEENS4_9Copy_AtomIJNS4_17SM75_U32x4_LDSM_NEhEEENS4_8identityES1A_S1K_S1N_S1O_EENS_8epilogue10collective18CollectiveEpilogueINS1Q_22Sm90TmaWarpSpecializedILi3ELi2ELi4ELb1ELb0EEEJSI_NS5_IJSG_S17_EEENS_10bfloat16_tESK_S1W_SK_NS1Q_6fusion15FusionCallbacksINS1Q_23Sm120TmaWarpSpecializedILi3ELi2ELi4ELb1ELb0EEENS1X_17LinearCombinationIS1W_fS1W_fLNS_15FloatRoundStyleE2EEESI_S1V_JEEES1A_NS1B_INS1C_ILi2ELi4ELi3EEENS1E_ILi16EEENSL_INS5_IJS1G_S17_EEENS5_IJS17_SB_EEEEEEENS4_17SM75_U32x2_LDSM_NENS4_14SM90_TMA_STOREES2A_NS4_17SM90_U32x2_STSM_NENS1L_IJS2D_NS_6half_tEEEEvEEEvvEEEEvNT_6ParamsE,"",@"SHT_CUDA_INFO"
	.sectionflags	@""
	.align	4


	//----- nvinfo : EIATTR_CUDA_API_VERSION
	.align		4
        /*0000*/ 	.byte	0x04, 0x37
        /*0002*/ 	.short	(.L_30 - .L_29)
.L_29:
        /*0004*/ 	.word	0x00000082


	//----- nvinfo : EIATTR_KPARAM_INFO
	.align		4
.L_30:
        /*0008*/ 	.byte	0x04, 0x17
        /*000a*/ 	.short	(.L_32 - .L_31)
.L_31:
        /*000c*/ 	.word	0x00000000
        /*0010*/ 	.short	0x0000
        /*0012*/ 	.short	0x0000
        /*0014*/ 	.byte	0x00, 0xf0, 0x01, 0x1a


	//----- nvinfo : EIATTR_SPARSE_MMA_MASK
	.align		4
.L_32:
        /*0018*/ 	.byte	0x03, 0x50
        /*001a*/ 	.short	0x0000


	//----- nvinfo : EIATTR_MAXREG_COUNT
	.align		4
        /*001c*/ 	.byte	0x03, 0x1b
        /*001e*/ 	.short	0x00a8


	//----- nvinfo : EIATTR_EXTERNS
	.align		4
        /*0020*/ 	.byte	0x04, 0x0f
        /*0022*/ 	.short	(.L_34 - .L_33)


	//   ....[0]....
	.align		4
.L_33:
        /*0024*/ 	.word	index@(vprintf)


	//   ....[1]....
	.align		4
        /*0028*/ 	.word	index@(__assertfail)


	//----- nvinfo : EIATTR_MERCURY_ISA_VERSION
	.align		4
.L_34:
        /*002c*/ 	.byte	0x03, 0x5f
        /*002e*/ 	.short	0x0101


	//----- nvinfo : EIATTR_VRC_CTA_INIT_COUNT
	.align		4
        /*0030*/ 	.byte	0x02, 0x4a
	.zero		1
	.zero		1


	//----- nvinfo : EIATTR_SYSCALL_OFFSETS
	.align		4
        /*0034*/ 	.byte	0x04, 0x46
        /*0036*/ 	.short	(.L_36 - .L_35)


	//   ....[0]....
.L_35:
        /*0038*/ 	.word	0x00000100


	//   ....[1]....
        /*003c*/ 	.word	0x00000180


	//----- nvinfo : EIATTR_EXIT_INSTR_OFFSETS
	.align		4
.L_36:
        /*0040*/ 	.byte	0x04, 0x1c
        /*0042*/ 	.short	(.L_38 - .L_37)


	//   ....[0]....
.L_37:
        /*0044*/ 	.word	0x000001a0


	//----- nvinfo : EIATTR_MAX_THREADS
	.align		4
.L_38:
        /*0048*/ 	.byte	0x04, 0x05
        /*004a*/ 	.short	(.L_40 - .L_39)
.L_39:
        /*004c*/ 	.word	0x00000180
        /*0050*/ 	.word	0x00000001
        /*0054*/ 	.word	0x00000001


	//----- nvinfo : EIATTR_CBANK_PARAM_SIZE
	.align		4
.L_40:
        /*0058*/ 	.byte	0x03, 0x19
        /*005a*/ 	.short	0x0680


	//----- nvinfo : EIATTR_PARAM_CBANK
	.align		4
        /*005c*/ 	.byte	0x04, 0x0a
        /*005e*/ 	.short	(.L_42 - .L_41)
	.align		4
.L_41:
        /*0060*/ 	.word	index@(.nv.constant0._ZN7cutlass13device_kernelINS_4gemm6kernel13GemmUniversalIN4cute5tupleIJiiiiEEENS1_10collective13CollectiveMmaINS1_47MainloopSm120TmaWarpSpecializedBlockwiseScalingILi3ELi2ENS5_IJNS4_1CILi1EEESB_SB_EEENS1_53KernelTmaWarpSpecializedPingpongBlockwiseScalingSm120ILi2EEEEENS5_IJNSA_ILi64EEENSA_ILi128EEESH_EEENS_12float_e4m3_tENS5_IJNS5_IJlSB_lEEENS4_6LayoutINS5_IJNS5_IJSB_iEEENS5_IJSH_iEEEiEEENS5_IJNS5_IJNSA_ILi0EEESB_EEENS5_IJSP_iEEEiEEEEEEEESJ_NS5_IJSK_NSL_INS5_IJSN_SN_iEEESS_EEEEENS4_8TiledMMAINS4_8MMA_AtomIJNS4_16SM120_16x8x32_TNISJ_SJ_fEEEEENSL_INS5_IJNSA_ILi2EEES13_SB_EEENS5_IJSB_S13_SP_EEEEENS5_IJSG_NSA_ILi32EEES17_EEEEENS4_13SM90_TMA_LOADENS4_14ComposedLayoutINS4_7SwizzleILi3ELi4ELi3EEENS4_18smem_ptr_flag_bitsILi8EEENSL_INS5_IJNSA_ILi8EEESH_EEENS5_IJSH_SB_EEEEEEENS4_9Copy_AtomIJNS4_17SM75_U32x4_LDSM_NEhEEENS4_8identityES1A_S1K_S1N_S1O_EENS_8epilogue10collective18CollectiveEpilogueINS1Q_22Sm90TmaWarpSpecializedILi3ELi2ELi4ELb1ELb0EEEJSI_NS5_IJSG_S17_EEENS_10bfloat16_tESK_S1W_SK_NS1Q_6fusion15FusionCallbacksINS1Q_23Sm120TmaWarpSpecializedILi3ELi2ELi4ELb1ELb0EEENS1X_17LinearCombinationIS1W_fS1W_fLNS_15FloatRoundStyleE2EEESI_S1V_JEEES1A_NS1B_INS1C_ILi2ELi4ELi3EEENS1E_ILi16EEENSL_INS5_IJS1G_S17_EEENS5_IJS17_SB_EEEEEEENS4_17SM75_U32x2_LDSM_NENS4_14SM90_TMA_STOREES2A_NS4_17SM90_U32x2_STSM_NENS1L_IJS2D_NS_6half_tEEEEvEEEvvEEEEvNT_6ParamsE)
        /*0064*/ 	.short	0x0380
        /*0066*/ 	.short	0x0680


	//----- nvinfo : EIATTR_SW_WAR
	.align		4
.L_42:
        /*0068*/ 	.byte	0x04, 0x36
        /*006a*/ 	.short	(.L_44 - .L_43)
.L_43:
        /*006c*/ 	.word	0x00000008
.L_44:


//--------------------- .nv.info._ZN7cutlass13device_kernelINS_4gemm6kernel13GemmUniversalIN4cute5tupleIJiiiiEEENS1_10collective13CollectiveMmaINS1_47MainloopSm120TmaWarpSpecializedBlockwiseScalingILi2ELi2ENS5_IJNS4_1CILi1EEESB_SB_EEENS1_56KernelTmaWarpSpecializedCooperativeBlockwiseScalingSm120ILi2EEEEENS5_IJNSA_ILi128EEESG_SG_EEENS_12float_e4m3_tENS5_IJNS5_IJlSB_lEEENS4_6LayoutINS5_IJNS5_IJSB_iEEENS5_IJSG_iEEEiEEENS5_IJNS5_IJNSA_ILi0EEESB_EEENS5_IJSO_iEEEiEEEEEEEESI_NS5_IJSJ_NSK_INS5_IJSM_SM_iEEESR_EEEEENS4_8TiledMMAINS4_8MMA_AtomIJNS4_16SM120_16x8x32_TNISI_SI_fEEEEENSK_INS5_IJNSA_ILi4EEENSA_ILi2EEESB_EEENS5_IJSB_S12_SO_EEEEENS5_IJSG_NSA_ILi32EEES17_EEEEENS4_13SM90_TMA_LOADENS4_14ComposedLayoutINS4_7SwizzleILi3ELi4ELi3EEENS4_18smem_ptr_flag_bitsILi8EEENSK_INS5_IJNSA_ILi8EEESG_EEENS5_IJSG_SB_EEEEEEENS4_9Copy_AtomIJNS4_17SM75_U32x4_LDSM_NEhEEENS4_8identityES1A_S1K_S1N_S1O_EENS_8epilogue10collective18CollectiveEpilogueINS1Q_22Sm90TmaWarpSpecializedILi3ELi2ELi4ELb1ELb0EEEJSH_NS5_IJNSA_ILi64EEES17_EEENS_10bfloat16_tESJ_S1X_SJ_NS1Q_6fusion15FusionCallbacksINS1Q_23Sm120TmaWarpSpecializedILi3ELi2ELi4ELb1ELb0EEENS1Y_17LinearCombinationIS1X_fS1X_fLNS_15FloatRoundStyleE2EEESH_S1W_JEEES1A_NS1B_INS1C_ILi2ELi4ELi3EEENS1E_ILi16EEENSK_INS5_IJS1G_S17_EEENS5_IJS17_SB_EEEEEEENS4_17SM75_U32x2_LDSM_NENS4_14SM90_TMA_STOREES2B_NS4_17SM90_U32x2_STSM_NENS1L_IJS2E_NS_6half_tEEEEvEEEvvEEEEvNT_6ParamsE --------------------------
	.section	.nv.info._ZN7cutlass13device_kernelINS_4gemm6kernel13GemmUniversalIN4cute5tupleIJiiiiEEENS1_10collective13CollectiveMmaINS1_47MainloopSm120TmaWarpSpecializedBlockwiseScalingILi2ELi2ENS5_IJNS4_1CILi1EEESB_SB_EEENS1_56KernelTmaWarpSpecializedCooperativeBlockwiseScalingSm120ILi2EEEEENS5_IJNSA_ILi128EEESG_SG_EEENS_12float_e4m3_tENS5_IJNS5_IJlSB_lEEENS4_6LayoutINS5_IJNS5_IJSB_iEEENS5_IJSG_iEEEiEEENS5_IJNS5_IJNSA_ILi0EEESB_EEENS5_IJSO_iEEEiEEEEEEEESI_NS5_IJSJ_NSK_INS5_IJSM_SM_iEEESR_EEEEENS4_8TiledMMAINS4_8MMA_AtomIJNS4_16SM120_16x8x32_TNISI_SI_fEEEEENSK_INS5_IJNSA_ILi4EEENSA_ILi2EEESB_EEENS5_IJSB_S12_SO_EEEEENS5_IJSG_NSA_ILi32EEES17_EEEEENS4_13SM90_TMA_LOADENS4_14ComposedLayoutINS4_7SwizzleILi3ELi4ELi3EEENS4_18smem_ptr_flag_bitsILi8EEENSK_INS5_IJNSA_ILi8EEESG_EEENS5_IJSG_SB_EEEEEEENS4_9Copy_AtomIJNS4_17SM75_U32x4_LDSM_NEhEEENS4_8identityES1A_S1K_S1N_S1O_EENS_8epilogue10collective18CollectiveEpilogueINS1Q_22Sm90TmaWarpSpecializedILi3ELi2ELi4ELb1ELb0EEEJSH_NS5_IJNSA_ILi64EEES17_EEENS_10bfloat16_tESJ_S1X_SJ_NS1Q_6fusion15FusionCallbacksINS1Q_23Sm120TmaWarpSpecializedILi3ELi2ELi4ELb1ELb0EEENS1Y_17LinearCombinationIS1X_fS1X_fLNS_15FloatRoundStyleE2EEESH_S1W_JEEES1A_NS1B_INS1C_ILi2ELi4ELi3EEENS1E_ILi16EEENSK_INS5_IJS1G_S17_EEENS5_IJS17_SB_EEEEEEENS4_17SM75_U32x2_LDSM_NENS4_14SM90_TMA_STOREES2B_NS4_17SM90_U32x2_STSM_NENS1L_IJS2E_NS_6half_tEEEEvEEEvvEEEEvNT_6ParamsE,"",@"SHT_CUDA_INFO"
	.sectionflags	@""
	.align	4


	//----- nvinfo : EIATTR_CUDA_API_VERSION
	.align		4
        /*0000*/ 	.byte	0x04, 0x37
        /*0002*/ 	.short	(.L_46 - .L_45)
.L_45:
        /*0004*/ 	.word	0x00000082


	//----- nvinfo : EIATTR_KPARAM_INFO
	.align		4
.L_46:
        /*0008*/ 	.byte	0x04, 0x17
        /*000a*/ 	.short	(.L_48 - .L_47)
.L_47:
        /*000c*/ 	.word	0x00000000
        /*0010*/ 	.short	0x0000
        /*0012*/ 	.short	0x0000
        /*0014*/ 	.byte	0x00, 0xf0, 0x01, 0x1a


	//----- nvinfo : EIATTR_SPARSE_MMA_MASK
	.align		4
.L_48:
        /*0018*/ 	.byte	0x03, 0x50
        /*001a*/ 	.short	0x0000


	//----- nvinfo : EIATTR_MAXREG_COUNT
	.align		4
        /*001c*/ 	.byte	0x03, 0x1b
        /*001e*/ 	.short	0x00a8


	//----- nvinfo : EIATTR_EXTERNS
	.align		4
        /*0020*/ 	.byte	0x04, 0x0f
        /*0022*/ 	.short	(.L_50 - .L_49)


	//   ....[0]....
	.align		4
.L_49:
        /*0024*/ 	.word	index@(vprintf)


	//   ....[1]....
	.align		4
        /*0028*/ 	.word	index@(__assertfail)


	//----- nvinfo : EIATTR_MERCURY_ISA_VERSION
	.align		4
.L_50:
        /*002c*/ 	.byte	0x03, 0x5f
        /*002e*/ 	.short	0x0101


	//----- nvinfo : EIATTR_VRC_CTA_INIT_COUNT
	.align		4
        /*0030*/ 	.byte	0x02, 0x4a
	.zero		1
	.zero		1


	//----- nvinfo : EIATTR_SYSCALL_OFFSETS
	.align		4
        /*0034*/ 	.byte	0x04, 0x46
        /*0036*/ 	.short	(.L_52 - .L_51)


	//   ....[0]....
.L_51:
        /*0038*/ 	.word	0x00000100


	//   ....[1]....
        /*003c*/ 	.word	0x00000180


	//----- nvinfo : EIATTR_EXIT_INSTR_OFFSETS
	.align		4
.L_52:
        /*0040*/ 	.byte	0x04, 0x1c
        /*0042*/ 	.short	(.L_54 - .L_53)


	//   ....[0]....
.L_53:
        /*0044*/ 	.word	0x000001a0


	//----- nvinfo : EIATTR_MAX_THREADS
	.align		4
.L_54:
        /*0048*/ 	.byte	0x04, 0x05
        /*004a*/ 	.short	(.L_56 - .L_55)
.L_55:
        /*004c*/ 	.word	0x00000180
        /*0050*/ 	.word	0x00000001
        /*0054*/ 	.word	0x00000001


	//----- nvinfo : EIATTR_CBANK_PARAM_SIZE
	.align		4
.L_56:
        /*0058*/ 	.byte	0x03, 0x19
        /*005a*/ 	.short	0x0680


	//----- nvinfo : EIATTR_PARAM_CBANK
	.align		4
        /*005c*/ 	.byte	0x04, 0x0a
        /*005e*/ 	.short	(.L_58 - .L_57)
	.align		4
.L_57:
        /*0060*/ 	.word	index@(.nv.constant0._ZN7cutlass13device_kernelINS_4gemm6kernel13GemmUniversalIN4cute5tupleIJiiiiEEENS1_10collective13CollectiveMmaINS1_47MainloopSm120TmaWarpSpecializedBlockwiseScalingILi2ELi2ENS5_IJNS4_1CILi1EEESB_SB_EEENS1_56KernelTmaWarpSpecializedCooperativeBlockwiseScalingSm120ILi2EEEEENS5_IJNSA_ILi128EEESG_SG_EEENS_12float_e4m3_tENS5_IJNS5_IJlSB_lEEENS4_6LayoutINS5_IJNS5_IJSB_iEEENS5_IJSG_iEEEiEEENS5_IJNS5_IJNSA_ILi0EEESB_EEENS5_IJSO_iEEEiEEEEEEEESI_NS5_IJSJ_NSK_INS5_IJSM_SM_iEEESR_EEEEENS4_8TiledMMAINS4_8MMA_AtomIJNS4_16SM120_16x8x32_TNISI_SI_fEEEEENSK_INS5_IJNSA_ILi4EEENSA_ILi2EEESB_EEENS5_IJSB_S12_SO_EEEEENS5_IJSG_NSA_ILi32EEES17_EEEEENS4_13SM90_TMA_LOADENS4_14ComposedLayoutINS4_7SwizzleILi3ELi4ELi3EEENS4_18smem_ptr_flag_bitsILi8EEENSK_INS5_IJNSA_ILi8EEESG_EEENS5_IJSG_SB_EEEEEEENS4_9Copy_AtomIJNS4_17SM75_U32x4_LDSM_NEhEEENS4_8identityES1A_S1K_S1N_S1O_EENS_8epilogue10collective18CollectiveEpilogueINS1Q_22Sm90TmaWarpSpecializedILi3ELi2ELi4ELb1ELb0EEEJSH_NS5_IJNSA_ILi64EEES17_EEENS_10bfloat16_tESJ_S1X_SJ_NS1Q_6fusion15FusionCallbacksINS1Q_23Sm120TmaWarpSpecializedILi3ELi2ELi4ELb1ELb0EEENS1Y_17LinearCombinationIS1X_fS1X_fLNS_15FloatRoundStyleE2EEESH_S1W_JEEES1A_NS1B_INS1C_ILi2ELi4ELi3EEENS1E_ILi16EEENSK_INS5_IJS1G_S17_EEENS5_IJS17_SB_EEEEEEENS4_17SM75_U32x2_LDSM_NENS4_14SM90_TMA_STOREES2B_NS4_17SM90_U32x2_STSM_NENS1L_IJS2E_NS_6half_tEEEEvEEEvvEEEEvNT_6ParamsE)
        /*0064*/ 	.short	0x0380
        /*0066*/ 	.short	0x0680


	//----- nvinfo : EIATTR_SW_WAR
	.align		4
.L_58:
        /*0068*/ 	.byte	0x04, 0x36
        /*006a*/ 	.short	(.L_60 - .L_59)
.L_59:
        /*006c*/ 	.word	0x00000008
.L_60:


//--------------------- .nv.callgraph             --------------------------
	.section	.nv.callgraph,"",@"SHT_CUDA_CALLGRAPH"
	.align	4
	.sectionentsize	8
	.align		4
        /*0000*/ 	.word	0x00000000
	.align		4
        /*0004*/ 	.word	0xffffffff
	.align		4
        /*0008*/ 	.word	index@(_ZN7cutlass13device_kernelINS_4gemm6kernel13GemmUniversalIN4cute5tupleIJiiiiEEENS1_10collective13CollectiveMmaINS1_47MainloopSm120TmaWarpSpecializedBlockwiseScalingILi3ELi2ENS5_IJNS4_1CILi1EEESB_SB_EEENS1_53KernelTmaWarpSpecializedPingpongBlockwiseScalingSm120ILi2EEEEENS5_IJNSA_ILi64EEENSA_ILi128EEESH_EEENS_12float_e4m3_tENS5_IJNS5_IJlSB_lEEENS4_6LayoutINS5_IJNS5_IJSB_iEEENS5_IJSH_iEEEiEEENS5_IJNS5_IJNSA_ILi0EEESB_EEENS5_IJSP_iEEEiEEEEEEEESJ_NS5_IJSK_NSL_INS5_IJSN_SN_iEEESS_EEEEENS4_8TiledMMAINS4_8MMA_AtomIJNS4_16SM120_16x8x32_TNISJ_SJ_fEEEEENSL_INS5_IJNSA_ILi2EEES13_SB_EEENS5_IJSB_S13_SP_EEEEENS5_IJSG_NSA_ILi32EEES17_EEEEENS4_13SM90_TMA_LOADENS4_14ComposedLayoutINS4_7SwizzleILi3ELi4ELi3EEENS4_18smem_ptr_flag_bitsILi8EEENSL_INS5_IJNSA_ILi8EEESH_EEENS5_IJSH_SB_EEEEEEENS4_9Copy_AtomIJNS4_17SM75_U32x4_LDSM_NEhEEENS4_8identityES1A_S1K_S1N_S1O_EENS_8epilogue10collective18CollectiveEpilogueINS1Q_22Sm90TmaWarpSpecializedILi3ELi2ELi4ELb1ELb0EEEJSI_NS5_IJSG_S17_EEENS_10bfloat16_tESK_S1W_SK_NS1Q_6fusion15FusionCallbacksINS1Q_23Sm120TmaWarpSpecializedILi3ELi2ELi4ELb1ELb0EEENS1X_17LinearCombinationIS1W_fS1W_fLNS_15FloatRoundStyleE2EEESI_S1V_JEEES1A_NS1B_INS1C_ILi2ELi4ELi3EEENS1E_ILi16EEENSL_INS5_IJS1G_S17_EEENS5_IJS17_SB_EEEEEEENS4_17SM75_U32x2_LDSM_NENS4_14SM90_TMA_STOREES2A_NS4_17SM90_U32x2_STSM_NENS1L_IJS2D_NS_6half_tEEEEvEEEvvEEEEvNT_6ParamsE)
	.align		4
        /*000c*/ 	.word	index@(vprintf)
	.align		4
        /*0010*/ 	.word	index@(_ZN7cutlass13device_kernelINS_4gemm6kernel13GemmUniversalIN4cute5tupleIJiiiiEEENS1_10collective13CollectiveMmaINS1_47MainloopSm120TmaWarpSpecializedBlockwiseScalingILi3ELi2ENS5_IJNS4_1CILi1EEESB_SB_EEENS1_53KernelTmaWarpSpecializedPingpongBlockwiseScalingSm120ILi2EEEEENS5_IJNSA_ILi64EEENSA_ILi128EEESH_EEENS_12float_e4m3_tENS5_IJNS5_IJlSB_lEEENS4_6LayoutINS5_IJNS5_IJSB_iEEENS5_IJSH_iEEEiEEENS5_IJNS5_IJNSA_ILi0EEESB_EEENS5_IJSP_iEEEiEEEEEEEESJ_NS5_IJSK_NSL_INS5_IJSN_SN_iEEESS_EEEEENS4_8TiledMMAINS4_8MMA_AtomIJNS4_16SM120_16x8x32_TNISJ_SJ_fEEEEENSL_INS5_IJNSA_ILi2EEES13_SB_EEENS5_IJSB_S13_SP_EEEEENS5_IJSG_NSA_ILi32EEES17_EEEEENS4_13SM90_TMA_LOADENS4_14ComposedLayoutINS4_7SwizzleILi3ELi4ELi3EEENS4_18smem_ptr_flag_bitsILi8EEENSL_INS5_IJNSA_ILi8EEESH_EEENS5_IJSH_SB_EEEEEEENS4_9Copy_AtomIJNS4_17SM75_U32x4_LDSM_NEhEEENS4_8identityES1A_S1K_S1N_S1O_EENS_8epilogue10collective18CollectiveEpilogueINS1Q_22Sm90TmaWarpSpecializedILi3ELi2ELi4ELb1ELb0EEEJSI_NS5_IJSG_S17_EEENS_10bfloat16_tESK_S1W_SK_NS1Q_6fusion15FusionCallbacksINS1Q_23Sm120TmaWarpSpecializedILi3ELi2ELi4ELb1ELb0EEENS1X_17LinearCombinationIS1W_fS1W_fLNS_15FloatRoundStyleE2EEESI_S1V_JEEES1A_NS1B_INS1C_ILi2ELi4ELi3EEENS1E_ILi16EEENSL_INS5_IJS1G_S17_EEENS5_IJS17_SB_EEEEEEENS4_17SM75_U32x2_LDSM_NENS4_14SM90_TMA_STOREES2A_NS4_17SM90_U32x2_STSM_NENS1L_IJS2D_NS_6half_tEEEEvEEEvvEEEEvNT_6ParamsE)
	.align		4
        /*0014*/ 	.word	index@(__assertfail)
	.align		4
        /*0018*/ 	.word	index@(_ZN7cutlass13device_kernelINS_4gemm6kernel13GemmUniversalIN4cute5tupleIJiiiiEEENS1_10collective13CollectiveMmaINS1_47MainloopSm120TmaWarpSpecializedBlockwiseScalingILi2ELi2ENS5_IJNS4_1CILi1EEESB_SB_EEENS1_56KernelTmaWarpSpecializedCooperativeBlockwiseScalingSm120ILi2EEEEENS5_IJNSA_ILi128EEESG_SG_EEENS_12float_e4m3_tENS5_IJNS5_IJlSB_lEEENS4_6LayoutINS5_IJNS5_IJSB_iEEENS5_IJSG_iEEEiEEENS5_IJNS5_IJNSA_ILi0EEESB_EEENS5_IJSO_iEEEiEEEEEEEESI_NS5_IJSJ_NSK_INS5_IJSM_SM_iEEESR_EEEEENS4_8TiledMMAINS4_8MMA_AtomIJNS4_16SM120_16x8x32_TNISI_SI_fEEEEENSK_INS5_IJNSA_ILi4EEENSA_ILi2EEESB_EEENS5_IJSB_S12_SO_EEEEENS5_IJSG_NSA_ILi32EEES17_EEEEENS4_13SM90_TMA_LOADENS4_14ComposedLayoutINS4_7SwizzleILi3ELi4ELi3EEENS4_18smem_ptr_flag_bitsILi8EEENSK_INS5_IJNSA_ILi8EEESG_EEENS5_IJSG_SB_EEEEEEENS4_9Copy_AtomIJNS4_17SM75_U32x4_LDSM_NEhEEENS4_8identityES1A_S1K_S1N_S1O_EENS_8epilogue10collective18CollectiveEpilogueINS1Q_22Sm90TmaWarpSpecializedILi3ELi2ELi4ELb1ELb0EEEJSH_NS5_IJNSA_ILi64EEES17_EEENS_10bfloat16_tESJ_S1X_SJ_NS1Q_6fusion15FusionCallbacksINS1Q_23Sm120TmaWarpSpecializedILi3ELi2ELi4ELb1ELb0EEENS1Y_17LinearCombinationIS1X_fS1X_fLNS_15FloatRoundStyleE2EEESH_S1W_JEEES1A_NS1B_INS1C_ILi2ELi4ELi3EEENS1E_ILi16EEENSK_INS5_IJS1G_S17_EEENS5_IJS17_SB_EEEEEEENS4_17SM75_U32x2_LDSM_NENS4_14SM90_TMA_STOREES2B_NS4_17SM90_U32x2_STSM_NENS1L_IJS2E_NS_6half_tEEEEvEEEvvEEEEvNT_6ParamsE)
	.align		4
        /*001c*/ 	.word	index@(vprintf)
	.align		4
        /*0020*/ 	.word	index@(_ZN7cutlass13device_kernelINS_4gemm6kernel13GemmUniversalIN4cute5tupleIJiiiiEEENS1_10collective13CollectiveMmaINS1_47MainloopSm120TmaWarpSpecializedBlockwiseScalingILi2ELi2ENS5_IJNS4_1CILi1EEESB_SB_EEENS1_56KernelTmaWarpSpecializedCooperativeBlockwiseScalingSm120ILi2EEEEENS5_IJNSA_ILi128EEESG_SG_EEENS_12float_e4m3_tENS5_IJNS5_IJlSB_lEEENS4_6LayoutINS5_IJNS5_IJSB_iEEENS5_IJSG_iEEEiEEENS5_IJNS5_IJNSA_ILi0EEESB_EEENS5_IJSO_iEEEiEEEEEEEESI_NS5_IJSJ_NSK_INS5_IJSM_SM_iEEESR_EEEEENS4_8TiledMMAINS4_8MMA_AtomIJNS4_16SM120_16x8x32_TNISI_SI_fEEEEENSK_INS5_IJNSA_ILi4EEENSA_ILi2EEESB_EEENS5_IJSB_S12_SO_EEEEENS5_IJSG_NSA_ILi32EEES17_EEEEENS4_13SM90_TMA_LOADENS4_14ComposedLayoutINS4_7SwizzleILi3ELi4ELi3EEENS4_18smem_ptr_flag_bitsILi8EEENSK_INS5_IJNSA_ILi8EEESG_EEENS5_IJSG_SB_EEEEEEENS4_9Copy_AtomIJNS4_17SM75_U32x4_LDSM_NEhEEENS4_8identityES1A_S1K_S1N_S1O_EENS_8epilogue10collective18CollectiveEpilogueINS1Q_22Sm90TmaWarpSpecializedILi3ELi2ELi4ELb1ELb0EEEJSH_NS5_IJNSA_ILi64EEES17_EEENS_10bfloat16_tESJ_S1X_SJ_NS1Q_6fusion15FusionCallbacksINS1Q_23Sm120TmaWarpSpecializedILi3ELi2ELi4ELb1ELb0EEENS1Y_17LinearCombinationIS1X_fS1X_fLNS_15FloatRoundStyleE2EEESH_S1W_JEEES1A_NS1B_INS1C_ILi2ELi4ELi3EEENS1E_ILi16EEENSK_INS5_IJS1G_S17_EEENS5_IJS17_SB_EEEEEEENS4_17SM75_U32x2_LDSM_NENS4_14SM90_TMA_STOREES2B_NS4_17SM90_U32x2_STSM_NENS1L_IJS2E_NS_6half_tEEEEvEEEvvEEEEvNT_6ParamsE)
	.align		4
        /*0024*/ 	.word	index@(__assertfail)
	.align		4
        /*0028*/ 	.word	0x00000000
	.align		4
        /*002c*/ 	.word	0xfffffffe
	.align		4
        /*0030*/ 	.word	0x00000000
	.align		4
        /*0034*/ 	.word	0xfffffffd
	.align		4
        /*0038*/ 	.word	0x00000000
	.align		4
        /*003c*/ 	.word	0xfffffffc


//--------------------- .nv.constant4             --------------------------
	.section	.nv.constant4,"a",@progbits
	.align	8
	.align		8
.nv.constant4:
        /*0000*/ 	.dword	vprintf
	.align		8
        /*0008*/ 	.dword	__assertfail
	.align		8
        /*0010*/ 	.dword	__unnamed_1
	.align		8
        /*0018*/ 	.dword	__unnamed_2
	.align		8
        /*0020*/ 	.dword	_ZN34_INTERNAL_d3051fda_4_k_cu_stride_A4cuda3std3__45__cpo5beginE
	.align		8
        /*0028*/ 	.dword	_ZN34_INTERNAL_d3051fda_4_k_cu_stride_A4cuda3std3__45__cpo3endE
	.align		8
        /*0030*/ 	.dword	_ZN34_INTERNAL_d3051fda_4_k_cu_stride_A4cuda3std3__45__cpo6cbeginE
	.align		8
        /*0038*/ 	.dword	_ZN34_INTERNAL_d3051fda_4_k_cu_stride_A4cuda3std3__45__cpo4cendE
	.align		8
        /*0040*/ 	.dword	_ZN34_INTERNAL_d3051fda_4_k_cu_stride_A4cuda3std3__436_GLOBAL__N__d3051fda_4_k_cu_stride_A6ignoreE
	.align		8
        /*0048*/ 	.dword	_ZN34_INTERNAL_d3051fda_4_k_cu_stride_A4cuda3std3__419piecewise_constructE
	.align		8
        /*0050*/ 	.dword	_ZN34_INTERNAL_d3051fda_4_k_cu_stride_A4cuda3std3__48in_placeE
	.align		8
        /*0058*/ 	.dword	_ZN34_INTERNAL_d3051fda_4_k_cu_stride_A4cuda3std6ranges3__45__cpo4swapE
	.align		8
        /*0060*/ 	.dword	_ZN34_INTERNAL_d3051fda_4_k_cu_stride_A4cuda3std6ranges3__45__cpo9iter_moveE
	.align		8
        /*0068*/ 	.dword	_ZN34_INTERNAL_d3051fda_4_k_cu_stride_A4cute7productE
	.align		8
        /*0070*/ 	.dword	_ZN34_INTERNAL_d3051fda_4_k_cu_stride_A4cute1_E
	.align		8
        /*0078*/ 	.dword	$str$18
	.align		8
        /*0080*/ 	.dword	$str$19
	.align		8
        /*0088*/ 	.dword	$str$20
	.align		8
        /*0090*/ 	.dword	$str$21


//--------------------- .text._ZN7cutlass13device_kernelINS_4gemm6kernel13GemmUniversalIN4cute5tupleIJiiiiEEENS1_10collective13CollectiveMmaINS1_47MainloopSm120TmaWarpSpecializedBlockwiseScalingILi3ELi2ENS5_IJNS4_1CILi1EEESB_SB_EEENS1_53KernelTmaWarpSpecializedPingpongBlockwiseScalingSm120ILi2EEEEENS5_IJNSA_ILi64EEENSA_ILi128EEESH_EEENS_12float_e4m3_tENS5_IJNS5_IJlSB_lEEENS4_6LayoutINS5_IJNS5_IJSB_iEEENS5_IJSH_iEEEiEEENS5_IJNS5_IJNSA_ILi0EEESB_EEENS5_IJSP_iEEEiEEEEEEEESJ_NS5_IJSK_NSL_INS5_IJSN_SN_iEEESS_EEEEENS4_8TiledMMAINS4_8MMA_AtomIJNS4_16SM120_16x8x32_TNISJ_SJ_fEEEEENSL_INS5_IJNSA_ILi2EEES13_SB_EEENS5_IJSB_S13_SP_EEEEENS5_IJSG_NSA_ILi32EEES17_EEEEENS4_13SM90_TMA_LOADENS4_14ComposedLayoutINS4_7SwizzleILi3ELi4ELi3EEENS4_18smem_ptr_flag_bitsILi8EEENSL_INS5_IJNSA_ILi8EEESH_EEENS5_IJSH_SB_EEEEEEENS4_9Copy_AtomIJNS4_17SM75_U32x4_LDSM_NEhEEENS4_8identityES1A_S1K_S1N_S1O_EENS_8epilogue10collective18CollectiveEpilogueINS1Q_22Sm90TmaWarpSpecializedILi3ELi2ELi4ELb1ELb0EEEJSI_NS5_IJSG_S17_EEENS_10bfloat16_tESK_S1W_SK_NS1Q_6fusion15FusionCallbacksINS1Q_23Sm120TmaWarpSpecializedILi3ELi2ELi4ELb1ELb0EEENS1X_17LinearCombinationIS1W_fS1W_fLNS_15FloatRoundStyleE2EEESI_S1V_JEEES1A_NS1B_INS1C_ILi2ELi4ELi3EEENS1E_ILi16EEENSL_INS5_IJS1G_S17_EEENS5_IJS17_SB_EEEEEEENS4_17SM75_U32x2_LDSM_NENS4_14SM90_TMA_STOREES2A_NS4_17SM90_U32x2_STSM_NENS1L_IJS2D_NS_6half_tEEEEvEEEvvEEEEvNT_6ParamsE --------------------------
	.section	.text._ZN7cutlass13device_kernelINS_4gemm6kernel13GemmUniversalIN4cute5tupleIJiiiiEEENS1_10collective13CollectiveMmaINS1_47MainloopSm120TmaWarpSpecializedBlockwiseScalingILi3ELi2ENS5_IJNS4_1CILi1EEESB_SB_EEENS1_53KernelTmaWarpSpecializedPingpongBlockwiseScalingSm120ILi2EEEEENS5_IJNSA_ILi64EEENSA_ILi128EEESH_EEENS_12float_e4m3_tENS5_IJNS5_IJlSB_lEEENS4_6LayoutINS5_IJNS5_IJSB_iEEENS5_IJSH_iEEEiEEENS5_IJNS5_IJNSA_ILi0EEESB_EEENS5_IJSP_iEEEiEEEEEEEESJ_NS5_IJSK_NSL_INS5_IJSN_SN_iEEESS_EEEEENS4_8TiledMMAINS4_8MMA_AtomIJNS4_16SM120_16x8x32_TNISJ_SJ_fEEEEENSL_INS5_IJNSA_ILi2EEES13_SB_EEENS5_IJSB_S13_SP_EEEEENS5_IJSG_NSA_ILi32EEES17_EEEEENS4_13SM90_TMA_LOADENS4_14ComposedLayoutINS4_7SwizzleILi3ELi4ELi3EEENS4_18smem_ptr_flag_bitsILi8EEENSL_INS5_IJNSA_ILi8EEESH_EEENS5_IJSH_SB_EEEEEEENS4_9Copy_AtomIJNS4_17SM75_U32x4_LDSM_NEhEEENS4_8identityES1A_S1K_S1N_S1O_EENS_8epilogue10collective18CollectiveEpilogueINS1Q_22Sm90TmaWarpSpecializedILi3ELi2ELi4ELb1ELb0EEEJSI_NS5_IJSG_S17_EEENS_10bfloat16_tESK_S1W_SK_NS1Q_6fusion15FusionCallbacksINS1Q_23Sm120TmaWarpSpecializedILi3ELi2ELi4ELb1ELb0EEENS1X_17LinearCombinationIS1W_fS1W_fLNS_15FloatRoundStyleE2EEESI_S1V_JEEES1A_NS1B_INS1C_ILi2ELi4ELi3EEENS1E_ILi16EEENSL_INS5_IJS1G_S17_EEENS5_IJS17_SB_EEEEEEENS4_17SM75_U32x2_LDSM_NENS4_14SM90_TMA_STOREES2A_NS4_17SM90_U32x2_STSM_NENS1L_IJS2D_NS_6half_tEEEEvEEEvvEEEEvNT_6ParamsE,"ax",@progbits
	.align	128
.text._ZN7cutlass13device_kernelINS_4gemm6kernel13GemmUniversalIN4cute5tupleIJiiiiEEENS1_10collective13CollectiveMmaINS1_47MainloopSm120TmaWarpSpecializedBlockwiseScalingILi3ELi2ENS5_IJNS4_1CILi1EEESB_SB_EEENS1_53KernelTmaWarpSpecializedPingpongBlockwiseScalingSm120ILi2EEEEENS5_IJNSA_ILi64EEENSA_ILi128EEESH_EEENS_12float_e4m3_tENS5_IJNS5_IJlSB_lEEENS4_6LayoutINS5_IJNS5_IJSB_iEEENS5_IJSH_iEEEiEEENS5_IJNS5_IJNSA_ILi0EEESB_EEENS5_IJSP_iEEEiEEEEEEEESJ_NS5_IJSK_NSL_INS5_IJSN_SN_iEEESS_EEEEENS4_8TiledMMAINS4_8MMA_AtomIJNS4_16SM120_16x8x32_TNISJ_SJ_fEEEEENSL_INS5_IJNSA_ILi2EEES13_SB_EEENS5_IJSB_S13_SP_EEEEENS5_IJSG_NSA_ILi32EEES17_EEEEENS4_13SM90_TMA_LOADENS4_14ComposedLayoutINS4_7SwizzleILi3ELi4ELi3EEENS4_18smem_ptr_flag_bitsILi8EEENSL_INS5_IJNSA_ILi8EEESH_EEENS5_IJSH_SB_EEEEEEENS4_9Copy_AtomIJNS4_17SM75_U32x4_LDSM_NEhEEENS4_8identityES1A_S1K_S1N_S1O_EENS_8epilogue10collective18CollectiveEpilogueINS1Q_22Sm90TmaWarpSpecializedILi3ELi2ELi4ELb1ELb0EEEJSI_NS5_IJSG_S17_EEENS_10bfloat16_tESK_S1W_SK_NS1Q_6fusion15FusionCallbacksINS1Q_23Sm120TmaWarpSpecializedILi3ELi2ELi4ELb1ELb0EEENS1X_17LinearCombinationIS1W_fS1W_fLNS_15FloatRoundStyleE2EEESI_S1V_JEEES1A_NS1B_INS1C_ILi2ELi4ELi3EEENS1E_ILi16EEENSL_INS5_IJS1G_S17_EEENS5_IJS17_SB_EEEEEEENS4_17SM75_U32x2_LDSM_NENS4_14SM90_TMA_STOREES2A_NS4_17SM90_U32x2_STSM_NENS1L_IJS2D_NS_6half_tEEEEvEEEvvEEEEvNT_6ParamsE:
        .type           _ZN7cutlass13device_kernelINS_4gemm6kernel13GemmUniversalIN4cute5tupleIJiiiiEEENS1_10collective13CollectiveMmaINS1_47MainloopSm120TmaWarpSpecializedBlockwiseScalingILi3ELi2ENS5_IJNS4_1CILi1EEESB_SB_EEENS1_53KernelTmaWarpSpecializedPingpongBlockwiseScalingSm120ILi2EEEEENS5_IJNSA_ILi64EEENSA_ILi128EEESH_EEENS_12float_e4m3_tENS5_IJNS5_IJlSB_lEEENS4_6LayoutINS5_IJNS5_IJSB_iEEENS5_IJSH_iEEEiEEENS5_IJNS5_IJNSA_ILi0EEESB_EEENS5_IJSP_iEEEiEEEEEEEESJ_NS5_IJSK_NSL_INS5_IJSN_SN_iEEESS_EEEEENS4_8TiledMMAINS4_8MMA_AtomIJNS4_16SM120_16x8x32_TNISJ_SJ_fEEEEENSL_INS5_IJNSA_ILi2EEES13_SB_EEENS5_IJSB_S13_SP_EEEEENS5_IJSG_NSA_ILi32EEES17_EEEEENS4_13SM90_TMA_LOADENS4_14ComposedLayoutINS4_7SwizzleILi3ELi4ELi3EEENS4_18smem_ptr_flag_bitsILi8EEENSL_INS5_IJNSA_ILi8EEESH_EEENS5_IJSH_SB_EEEEEEENS4_9Copy_AtomIJNS4_17SM75_U32x4_LDSM_NEhEEENS4_8identityES1A_S1K_S1N_S1O_EENS_8epilogue10collective18CollectiveEpilogueINS1Q_22Sm90TmaWarpSpecializedILi3ELi2ELi4ELb1ELb0EEEJSI_NS5_IJSG_S17_EEENS_10bfloat16_tESK_S1W_SK_NS1Q_6fusion15FusionCallbacksINS1Q_23Sm120TmaWarpSpecializedILi3ELi2ELi4ELb1ELb0EEENS1X_17LinearCombinationIS1W_fS1W_fLNS_15FloatRoundStyleE2EEESI_S1V_JEEES1A_NS1B_INS1C_ILi2ELi4ELi3EEENS1E_ILi16EEENSL_INS5_IJS1G_S17_EEENS5_IJS17_SB_EEEEEEENS4_17SM75_U32x2_LDSM_NENS4_14SM90_TMA_STOREES2A_NS4_17SM90_U32x2_STSM_NENS1L_IJS2D_NS_6half_tEEEEvEEEvvEEEEvNT_6ParamsE,@function
        .size           _ZN7cutlass13device_kernelINS_4gemm6kernel13GemmUniversalIN4cute5tupleIJiiiiEEENS1_10collective13CollectiveMmaINS1_47MainloopSm120TmaWarpSpecializedBlockwiseScalingILi3ELi2ENS5_IJNS4_1CILi1EEESB_SB_EEENS1_53KernelTmaWarpSpecializedPingpongBlockwiseScalingSm120ILi2EEEEENS5_IJNSA_ILi64EEENSA_ILi128EEESH_EEENS_12float_e4m3_tENS5_IJNS5_IJlSB_lEEENS4_6LayoutINS5_IJNS5_IJSB_iEEENS5_IJSH_iEEEiEEENS5_IJNS5_IJNSA_ILi0EEESB_EEENS5_IJSP_iEEEiEEEEEEEESJ_NS5_IJSK_NSL_INS5_IJSN_SN_iEEESS_EEEEENS4_8TiledMMAINS4_8MMA_AtomIJNS4_16SM120_16x8x32_TNISJ_SJ_fEEEEENSL_INS5_IJNSA_ILi2EEES13_SB_EEENS5_IJSB_S13_SP_EEEEENS5_IJSG_NSA_ILi32EEES17_EEEEENS4_13SM90_TMA_LOADENS4_14ComposedLayoutINS4_7SwizzleILi3ELi4ELi3EEENS4_18smem_ptr_flag_bitsILi8EEENSL_INS5_IJNSA_ILi8EEESH_EEENS5_IJSH_SB_EEEEEEENS4_9Copy_AtomIJNS4_17SM75_U32x4_LDSM_NEhEEENS4_8identityES1A_S1K_S1N_S1O_EENS_8epilogue10collective18CollectiveEpilogueINS1Q_22Sm90TmaWarpSpecializedILi3ELi2ELi4ELb1ELb0EEEJSI_NS5_IJSG_S17_EEENS_10bfloat16_tESK_S1W_SK_NS1Q_6fusion15FusionCallbacksINS1Q_23Sm120TmaWarpSpecializedILi3ELi2ELi4ELb1ELb0EEENS1X_17LinearCombinationIS1W_fS1W_fLNS_15FloatRoundStyleE2EEESI_S1V_JEEES1A_NS1B_INS1C_ILi2ELi4ELi3EEENS1E_ILi16EEENSL_INS5_IJS1G_S17_EEENS5_IJS17_SB_EEEEEEENS4_17SM75_U32x2_LDSM_NENS4_14SM90_TMA_STOREES2A_NS4_17SM90_U32x2_STSM_NENS1L_IJS2D_NS_6half_tEEEEvEEEvvEEEEvNT_6ParamsE,(.L_x_6 - _ZN7cutlass13device_kernelINS_4gemm6kernel13GemmUniversalIN4cute5tupleIJiiiiEEENS1_10collective13CollectiveMmaINS1_47MainloopSm120TmaWarpSpecializedBlockwiseScalingILi3ELi2ENS5_IJNS4_1CILi1EEESB_SB_EEENS1_53KernelTmaWarpSpecializedPingpongBlockwiseScalingSm120ILi2EEEEENS5_IJNSA_ILi64EEENSA_ILi128EEESH_EEENS_12float_e4m3_tENS5_IJNS5_IJlSB_lEEENS4_6LayoutINS5_IJNS5_IJSB_iEEENS5_IJSH_iEEEiEEENS5_IJNS5_IJNSA_ILi0EEESB_EEENS5_IJSP_iEEEiEEEEEEEESJ_NS5_IJSK_NSL_INS5_IJSN_SN_iEEESS_EEEEENS4_8TiledMMAINS4_8MMA_AtomIJNS4_16SM120_16x8x32_TNISJ_SJ_fEEEEENSL_INS5_IJNSA_ILi2EEES13_SB_EEENS5_IJSB_S13_SP_EEEEENS5_IJSG_NSA_ILi32EEES17_EEEEENS4_13SM90_TMA_LOADENS4_14ComposedLayoutINS4_7SwizzleILi3ELi4ELi3EEENS4_18smem_ptr_flag_bitsILi8EEENSL_INS5_IJNSA_ILi8EEESH_EEENS5_IJSH_SB_EEEEEEENS4_9Copy_AtomIJNS4_17SM75_U32x4_LDSM_NEhEEENS4_8identityES1A_S1K_S1N_S1O_EENS_8epilogue10collective18CollectiveEpilogueINS1Q_22Sm90TmaWarpSpecializedILi3ELi2ELi4ELb1ELb0EEEJSI_NS5_IJSG_S17_EEENS_10bfloat16_tESK_S1W_SK_NS1Q_6fusion15FusionCallbacksINS1Q_23Sm120TmaWarpSpecializedILi3ELi2ELi4ELb1ELb0EEENS1X_17LinearCombinationIS1W_fS1W_fLNS_15FloatRoundStyleE2EEESI_S1V_JEEES1A_NS1B_INS1C_ILi2ELi4ELi3EEENS1E_ILi16EEENSL_INS5_IJS1G_S17_EEENS5_IJS17_SB_EEEEEEENS4_17SM75_U32x2_LDSM_NENS4_14SM90_TMA_STOREES2A_NS4_17SM90_U32x2_STSM_NENS1L_IJS2D_NS_6half_tEEEEvEEEvvEEEEvNT_6ParamsE)
        .other          _ZN7cutlass13device_kernelINS_4gemm6kernel13GemmUniversalIN4cute5tupleIJiiiiEEENS1_10collective13CollectiveMmaINS1_47MainloopSm120TmaWarpSpecializedBlockwiseScalingILi3ELi2ENS5_IJNS4_1CILi1EEESB_SB_EEENS1_53KernelTmaWarpSpecializedPingpongBlockwiseScalingSm120ILi2EEEEENS5_IJNSA_ILi64EEENSA_ILi128EEESH_EEENS_12float_e4m3_tENS5_IJNS5_IJlSB_lEEENS4_6LayoutINS5_IJNS5_IJSB_iEEENS5_IJSH_iEEEiEEENS5_IJNS5_IJNSA_ILi0EEESB_EEENS5_IJSP_iEEEiEEEEEEEESJ_NS5_IJSK_NSL_INS5_IJSN_SN_iEEESS_EEEEENS4_8TiledMMAINS4_8MMA_AtomIJNS4_16SM120_16x8x32_TNISJ_SJ_fEEEEENSL_INS5_IJNSA_ILi2EEES13_SB_EEENS5_IJSB_S13_SP_EEEEENS5_IJSG_NSA_ILi32EEES17_EEEEENS4_13SM90_TMA_LOADENS4_14ComposedLayoutINS4_7SwizzleILi3ELi4ELi3EEENS4_18smem_ptr_flag_bitsILi8EEENSL_INS5_IJNSA_ILi8EEESH_EEENS5_IJSH_SB_EEEEEEENS4_9Copy_AtomIJNS4_17SM75_U32x4_LDSM_NEhEEENS4_8identityES1A_S1K_S1N_S1O_EENS_8epilogue10collective18CollectiveEpilogueINS1Q_22Sm90TmaWarpSpecializedILi3ELi2ELi4ELb1ELb0EEEJSI_NS5_IJSG_S17_EEENS_10bfloat16_tESK_S1W_SK_NS1Q_6fusion15FusionCallbacksINS1Q_23Sm120TmaWarpSpecializedILi3ELi2ELi4ELb1ELb0EEENS1X_17LinearCombinationIS1W_fS1W_fLNS_15FloatRoundStyleE2EEESI_S1V_JEEES1A_NS1B_INS1C_ILi2ELi4ELi3EEENS1E_ILi16EEENSL_INS5_IJS1G_S17_EEENS5_IJS17_SB_EEEEEEENS4_17SM75_U32x2_LDSM_NENS4_14SM90_TMA_STOREES2A_NS4_17SM90_U32x2_STSM_NENS1L_IJS2D_NS_6half_tEEEEvEEEvvEEEEvNT_6ParamsE,@"STO_CUDA_ENTRY STV_DEFAULT"
_ZN7cutlass13device_kernelINS_4gemm6kernel13GemmUniversalIN4cute5tupleIJiiiiEEENS1_10collective13CollectiveMmaINS1_47MainloopSm120TmaWarpSpecializedBlockwiseScalingILi3ELi2ENS5_IJNS4_1CILi1EEESB_SB_EEENS1_53KernelTmaWarpSpecializedPingpongBlockwiseScalingSm120ILi2EEEEENS5_IJNSA_ILi64EEENSA_ILi128EEESH_EEENS_12float_e4m3_tENS5_IJNS5_IJlSB_lEEENS4_6LayoutINS5_IJNS5_IJSB_iEEENS5_IJSH_iEEEiEEENS5_IJNS5_IJNSA_ILi0EEESB_EEENS5_IJSP_iEEEiEEEEEEEESJ_NS5_IJSK_NSL_INS5_IJSN_SN_iEEESS_EEEEENS4_8TiledMMAINS4_8MMA_AtomIJNS4_16SM120_16x8x32_TNISJ_SJ_fEEEEENSL_INS5_IJNSA_ILi2EEES13_SB_EEENS5_IJSB_S13_SP_EEEEENS5_IJSG_NSA_ILi32EEES17_EEEEENS4_13SM90_TMA_LOADENS4_14ComposedLayoutINS4_7SwizzleILi3ELi4ELi3EEENS4_18smem_ptr_flag_bitsILi8EEENSL_INS5_IJNSA_ILi8EEESH_EEENS5_IJSH_SB_EEEEEEENS4_9Copy_AtomIJNS4_17SM75_U32x4_LDSM_NEhEEENS4_8identityES1A_S1K_S1N_S1O_EENS_8epilogue10collective18CollectiveEpilogueINS1Q_22Sm90TmaWarpSpecializedILi3ELi2ELi4ELb1ELb0EEEJSI_NS5_IJSG_S17_EEENS_10bfloat16_tESK_S1W_SK_NS1Q_6fusion15FusionCallbacksINS1Q_23Sm120TmaWarpSpecializedILi3ELi2ELi4ELb1ELb0EEENS1X_17LinearCombinationIS1W_fS1W_fLNS_15FloatRoundStyleE2EEESI_S1V_JEEES1A_NS1B_INS1C_ILi2ELi4ELi3EEENS1E_ILi16EEENSL_INS5_IJS1G_S17_EEENS5_IJS17_SB_EEEEEEENS4_17SM75_U32x2_LDSM_NENS4_14SM90_TMA_STOREES2A_NS4_17SM90_U32x2_STSM_NENS1L_IJS2D_NS_6half_tEEEEvEEEvvEEEEvNT_6ParamsE:
[----:B------:R-:W0:Y:S01]  /*0000*/  LDC R1, c[0x0][0x37c] ;  /* 0x0000df00ff017b82 */ /* 0x000e220000000800 */
[----:B------:R-:W-:Y:S01]  /*0010*/  MOV R0, 0x8 ;  /* 0x0000000800007802 */ /* 0x000fe20000000f00 */
[----:B------:R-:W1:Y:S01]  /*0020*/  LDCU.64 UR4, c[0x4][0x78] ;  /* 0x01000f00ff0477ac */ /* 0x000e620008000a00 */
[----:B------:R-:W-:Y:S02]  /*0030*/  HFMA2 R13, -RZ, RZ, 0, 0 ;  /* 0x00000000ff0d7431 */ /* 0x000fe400000001ff */
[----:B------:R-:W-:-:S03]  /*0040*/  IMAD.MOV.U32 R8, RZ, RZ, 0x16c ;  /* 0x0000016cff087424 */ /* 0x000fc600078e00ff */
[----:B------:R2:W3:Y:S01]  /*0050*/  LDC.64 R2, c[0x4][R0] ;  /* 0x0100000000027b82 */ /* 0x0004e20000000a00 */
[----:B------:R-:W4:Y:S01]  /*0060*/  LDCU.64 UR6, c[0x4][0x90] ;  /* 0x01001200ff0677ac */ /* 0x000f220008000a00 */
[----:B------:R-:W-:Y:S01]  /*0070*/  IMAD.MOV.U32 R12, RZ, RZ, 0x1 ;  /* 0x00000001ff0c7424 */ /* 0x000fe200078e00ff */
[----:B------:R-:W5:Y:S01]  /*0080*/  LDCU.64 UR8, c[0x4][0x18] ;  /* 0x01000300ff0877ac */ /* 0x000f620008000a00 */
[----:B-1----:R-:W-:Y:S02]  /*0090*/  IMAD.U32 R4, RZ, RZ, UR4 ;  /* 0x00000004ff047e24 */ /* 0x002fe4000f8e00ff */
[----:B------:R-:W-:Y:S01]  /*00a0*/  IMAD.U32 R5, RZ, RZ, UR5 ;  /* 0x00000005ff057e24 */ /* 0x000fe2000f8e00ff */
[----:B----4-:R-:W-:Y:S01]  /*00b0*/  MOV R6, UR6 ;  /* 0x0000000600067c02 */ /* 0x010fe20008000f00 */
[----:B------:R-:W-:Y:S02]  /*00c0*/  IMAD.U32 R7, RZ, RZ, UR7 ;  /* 0x00000007ff077e24 */ /* 0x000fe4000f8e00ff */
[----:B-----5:R-:W-:Y:S01]  /*00d0*/  IMAD.U32 R10, RZ, RZ, UR8 ;  /* 0x00000008ff0a7e24 */ /* 0x020fe2000f8e00ff */
[----:B--2---:R-:W-:-:S07]  /*00e0*/  MOV R11, UR9 ;  /* 0x00000009000b7c02 */ /* 0x004fce0008000f00 */
[----:B------:R-:W-:-:S07]  /*00f0*/  LEPC R20, `(.L_x_0) ;  /* 0x000000001014794e */ /* 0x000fce0000000000 */
[----:B0--3--:R-:W-:Y:S05]  /*0100*/  CALL.ABS.NOINC R2 ;  /* 0x0000000002007343 */ /* 0x009fea0003c00000 */
.L_x_0:
[----:B------:R-:W-:Y:S01]  /*0110*/  MOV R0, 0x0 ;  /* 0x0000000000007802 */ /* 0x000fe20000000f00 */
[----:B------:R-:W0:Y:S01]  /*0120*/  LDCU.64 UR4, c[0x4][0x88] ;  /* 0x01001100ff0477ac */ /* 0x000e220008000a00 */
[----:B------:R-:W-:Y:S02]  /*0130*/  CS2R R6, SRZ ;  /* 0x0000000000067805 */ /* 0x000fe4000001ff00 */
[----:B------:R1:W2:Y:S01]  /*0140*/  LDC.64 R2, c[0x4][R0] ;  /* 0x0100000000027b82 */ /* 0x0002a20000000a00 */
[----:B0-----:R-:W-:Y:S01]  /*0150*/  IMAD.U32 R4, RZ, RZ, UR4 ;  /* 0x00000004ff047e24 */ /* 0x001fe2000f8e00ff */
[----:B-1----:R-:W-:-:S07]  /*0160*/  MOV R5, UR5 ;  /* 0x0000000500057c02 */ /* 0x002fce0008000f00 */
[----:B------:R-:W-:-:S07]  /*0170*/  LEPC R20, `(.L_x_1) ;  /* 0x000000001014794e */ /* 0x000fce0000000000 */
[----:B--2---:R-:W-:Y:S05]  /*0180*/  CALL.ABS.NOINC R2 ;  /* 0x0000000002007343 */ /* 0x004fea0003c00000 */
.L_x_1:
[----:B------:R-:W-:Y:S05]  /*0190*/  BPT.TRAP 0x1 ;  /* 0x000000040000795c */ /* 0x000fea0000300000 */
[----:B------:R-:W-:Y:S05]  /*01a0*/  EXIT ;  /* 0x000000000000794d */ /* 0x000fea0003800000 */
.L_x_2:
[----:B------:R-:W-:-:S00]  /*01b0*/  BRA `(.L_x_2) ;  /* 0xfffffffc00fc7947 */ /* 0x000fc0000383ffff */
[----:B------:R-:W-:-:S00]  /*01c0*/  NOP ;  /* 0x0000000000007918 */ /* 0x000fc00000000000 */
        /* <DEDUP_REMOVED lines=11> */
.L_x_6:


//--------------------- .text._ZN7cutlass13device_kernelINS_4gemm6kernel13GemmUniversalIN4cute5tupleIJiiiiEEENS1_10collective13CollectiveMmaINS1_47MainloopSm120TmaWarpSpecializedBlockwiseScalingILi2ELi2ENS5_IJNS4_1CILi1EEESB_SB_EEENS1_56KernelTmaWarpSpecializedCooperativeBlockwiseScalingSm120ILi2EEEEENS5_IJNSA_ILi128EEESG_SG_EEENS_12float_e4m3_tENS5_IJNS5_IJlSB_lEEENS4_6LayoutINS5_IJNS5_IJSB_iEEENS5_IJSG_iEEEiEEENS5_IJNS5_IJNSA_ILi0EEESB_EEENS5_IJSO_iEEEiEEEEEEEESI_NS5_IJSJ_NSK_INS5_IJSM_SM_iEEESR_EEEEENS4_8TiledMMAINS4_8MMA_AtomIJNS4_16SM120_16x8x32_TNISI_SI_fEEEEENSK_INS5_IJNSA_ILi4EEENSA_ILi2EEESB_EEENS5_IJSB_S12_SO_EEEEENS5_IJSG_NSA_ILi32EEES17_EEEEENS4_13SM90_TMA_LOADENS4_14ComposedLayoutINS4_7SwizzleILi3ELi4ELi3EEENS4_18smem_ptr_flag_bitsILi8EEENSK_INS5_IJNSA_ILi8EEESG_EEENS5_IJSG_SB_EEEEEEENS4_9Copy_AtomIJNS4_17SM75_U32x4_LDSM_NEhEEENS4_8identityES1A_S1K_S1N_S1O_EENS_8epilogue10collective18CollectiveEpilogueINS1Q_22Sm90TmaWarpSpecializedILi3ELi2ELi4ELb1ELb0EEEJSH_NS5_IJNSA_ILi64EEES17_EEENS_10bfloat16_tESJ_S1X_SJ_NS1Q_6fusion15FusionCallbacksINS1Q_23Sm120TmaWarpSpecializedILi3ELi2ELi4ELb1ELb0EEENS1Y_17LinearCombinationIS1X_fS1X_fLNS_15FloatRoundStyleE2EEESH_S1W_JEEES1A_NS1B_INS1C_ILi2ELi4ELi3EEENS1E_ILi16EEENSK_INS5_IJS1G_S17_EEENS5_IJS17_SB_EEEEEEENS4_17SM75_U32x2_LDSM_NENS4_14SM90_TMA_STOREES2B_NS4_17SM90_U32x2_STSM_NENS1L_IJS2E_NS_6half_tEEEEvEEEvvEEEEvNT_6ParamsE --------------------------
	.section	.text._ZN7cutlass13device_kernelINS_4gemm6kernel13GemmUniversalIN4cute5tupleIJiiiiEEENS1_10collective13CollectiveMmaINS1_47MainloopSm120TmaWarpSpecializedBlockwiseScalingILi2ELi2ENS5_IJNS4_1CILi1EEESB_SB_EEENS1_56KernelTmaWarpSpecializedCooperativeBlockwiseScalingSm120ILi2EEEEENS5_IJNSA_ILi128EEESG_SG_EEENS_12float_e4m3_tENS5_IJNS5_IJlSB_lEEENS4_6LayoutINS5_IJNS5_IJSB_iEEENS5_IJSG_iEEEiEEENS5_IJNS5_IJNSA_ILi0EEESB_EEENS5_IJSO_iEEEiEEEEEEEESI_NS5_IJSJ_NSK_INS5_IJSM_SM_iEEESR_EEEEENS4_8TiledMMAINS4_8MMA_AtomIJNS4_16SM120_16x8x32_TNISI_SI_fEEEEENSK_INS5_IJNSA_ILi4EEENSA_ILi2EEESB_EEENS5_IJSB_S12_SO_EEEEENS5_IJSG_NSA_ILi32EEES17_EEEEENS4_13SM90_TMA_LOADENS4_14ComposedLayoutINS4_7SwizzleILi3ELi4ELi3EEENS4_18smem_ptr_flag_bitsILi8EEENSK_INS5_IJNSA_ILi8EEESG_EEENS5_IJSG_SB_EEEEEEENS4_9Copy_AtomIJNS4_17SM75_U32x4_LDSM_NEhEEENS4_8identityES1A_S1K_S1N_S1O_EENS_8epilogue10collective18CollectiveEpilogueINS1Q_22Sm90TmaWarpSpecializedILi3ELi2ELi4ELb1ELb0EEEJSH_NS5_IJNSA_ILi64EEES17_EEENS_10bfloat16_tESJ_S1X_SJ_NS1Q_6fusion15FusionCallbacksINS1Q_23Sm120TmaWarpSpecializedILi3ELi2ELi4ELb1ELb0EEENS1Y_17LinearCombinationIS1X_fS1X_fLNS_15FloatRoundStyleE2EEESH_S1W_JEEES1A_NS1B_INS1C_ILi2ELi4ELi3EEENS1E_ILi16EEENSK_INS5_IJS1G_S17_EEENS5_IJS17_SB_EEEEEEENS4_17SM75_U32x2_LDSM_NENS4_14SM90_TMA_STOREES2B_NS4_17SM90_U32x2_STSM_NENS1L_IJS2E_NS_6half_tEEEEvEEEvvEEEEvNT_6ParamsE,"ax",@progbits
	.align	128
.text._ZN7cutlass13device_kernelINS_4gemm6kernel13GemmUniversalIN4cute5tupleIJiiiiEEENS1_10collective13CollectiveMmaINS1_47MainloopSm120TmaWarpSpecializedBlockwiseScalingILi2ELi2ENS5_IJNS4_1CILi1EEESB_SB_EEENS1_56KernelTmaWarpSpecializedCooperativeBlockwiseScalingSm120ILi2EEEEENS5_IJNSA_ILi128EEESG_SG_EEENS_12float_e4m3_tENS5_IJNS5_IJlSB_lEEENS4_6LayoutINS5_IJNS5_IJSB_iEEENS5_IJSG_iEEEiEEENS5_IJNS5_IJNSA_ILi0EEESB_EEENS5_IJSO_iEEEiEEEEEEEESI_NS5_IJSJ_NSK_INS5_IJSM_SM_iEEESR_EEEEENS4_8TiledMMAINS4_8MMA_AtomIJNS4_16SM120_16x8x32_TNISI_SI_fEEEEENSK_INS5_IJNSA_ILi4EEENSA_ILi2EEESB_EEENS5_IJSB_S12_SO_EEEEENS5_IJSG_NSA_ILi32EEES17_EEEEENS4_13SM90_TMA_LOADENS4_14ComposedLayoutINS4_7SwizzleILi3ELi4ELi3EEENS4_18smem_ptr_flag_bitsILi8EEENSK_INS5_IJNSA_ILi8EEESG_EEENS5_IJSG_SB_EEEEEEENS4_9Copy_AtomIJNS4_17SM75_U32x4_LDSM_NEhEEENS4_8identityES1A_S1K_S1N_S1O_EENS_8epilogue10collective18CollectiveEpilogueINS1Q_22Sm90TmaWarpSpecializedILi3ELi2ELi4ELb1ELb0EEEJSH_NS5_IJNSA_ILi64EEES17_EEENS_10bfloat16_tESJ_S1X_SJ_NS1Q_6fusion15FusionCallbacksINS1Q_23Sm120TmaWarpSpecializedILi3ELi2ELi4ELb1ELb0EEENS1Y_17LinearCombinationIS1X_fS1X_fLNS_15FloatRoundStyleE2EEESH_S1W_JEEES1A_NS1B_INS1C_ILi2ELi4ELi3EEENS1E_ILi16EEENSK_INS5_IJS1G_S17_EEENS5_IJS17_SB_EEEEEEENS4_17SM75_U32x2_LDSM_NENS4_14SM90_TMA_STOREES2B_NS4_17SM90_U32x2_STSM_NENS1L_IJS2E_NS_6half_tEEEEvEEEvvEEEEvNT_6ParamsE:
        .type           _ZN7cutlass13device_kernelINS_4gemm6kernel13GemmUniversalIN4cute5tupleIJiiiiEEENS1_10collective13CollectiveMmaINS1_47MainloopSm120TmaWarpSpecializedBlockwiseScalingILi2ELi2ENS5_IJNS4_1CILi1EEESB_SB_EEENS1_56KernelTmaWarpSpecializedCooperativeBlockwiseScalingSm120ILi2EEEEENS5_IJNSA_ILi128EEESG_SG_EEENS_12float_e4m3_tENS5_IJNS5_IJlSB_lEEENS4_6LayoutINS5_IJNS5_IJSB_iEEENS5_IJSG_iEEEiEEENS5_IJNS5_IJNSA_ILi0EEESB_EEENS5_IJSO_iEEEiEEEEEEEESI_NS5_IJSJ_NSK_INS5_IJSM_SM_iEEESR_EEEEENS4_8TiledMMAINS4_8MMA_AtomIJNS4_16SM120_16x8x32_TNISI_SI_fEEEEENSK_INS5_IJNSA_ILi4EEENSA_ILi2EEESB_EEENS5_IJSB_S12_SO_EEEEENS5_IJSG_NSA_ILi32EEES17_EEEEENS4_13SM90_TMA_LOADENS4_14ComposedLayoutINS4_7SwizzleILi3ELi4ELi3EEENS4_18smem_ptr_flag_bitsILi8EEENSK_INS5_IJNSA_ILi8EEESG_EEENS5_IJSG_SB_EEEEEEENS4_9Copy_AtomIJNS4_17SM75_U32x4_LDSM_NEhEEENS4_8identityES1A_S1K_S1N_S1O_EENS_8epilogue10collective18CollectiveEpilogueINS1Q_22Sm90TmaWarpSpecializedILi3ELi2ELi4ELb1ELb0EEEJSH_NS5_IJNSA_ILi64EEES17_EEENS_10bfloat16_tESJ_S1X_SJ_NS1Q_6fusion15FusionCallbacksINS1Q_23Sm120TmaWarpSpecializedILi3ELi2ELi4ELb1ELb0EEENS1Y_17LinearCombinationIS1X_fS1X_fLNS_15FloatRoundStyleE2EEESH_S1W_JEEES1A_NS1B_INS1C_ILi2ELi4ELi3EEENS1E_ILi16EEENSK_INS5_IJS1G_S17_EEENS5_IJS17_SB_EEEEEEENS4_17SM75_U32x2_LDSM_NENS4_14SM90_TMA_STOREES2B_NS4_17SM90_U32x2_STSM_NENS1L_IJS2E_NS_6half_tEEEEvEEEvvEEEEvNT_6ParamsE,@function
        .size           _ZN7cutlass13device_kernelINS_4gemm6kernel13GemmUniversalIN4cute5tupleIJiiiiEEENS1_10collective13CollectiveMmaINS1_47MainloopSm120TmaWarpSpecializedBlockwiseScalingILi2ELi2ENS5_IJNS4_1CILi1EEESB_SB_EEENS1_56KernelTmaWarpSpecializedCooperativeBlockwiseScalingSm120ILi2EEEEENS5_IJNSA_ILi128EEESG_SG_EEENS_12float_e4m3_tENS5_IJNS5_IJlSB_lEEENS4_6LayoutINS5_IJNS5_IJSB_iEEENS5_IJSG_iEEEiEEENS5_IJNS5_IJNSA_ILi0EEESB_EEENS5_IJSO_iEEEiEEEEEEEESI_NS5_IJSJ_NSK_INS5_IJSM_SM_iEEESR_EEEEENS4_8TiledMMAINS4_8MMA_AtomIJNS4_16SM120_16x8x32_TNISI_SI_fEEEEENSK_INS5_IJNSA_ILi4EEENSA_ILi2EEESB_EEENS5_IJSB_S12_SO_EEEEENS5_IJSG_NSA_ILi32EEES17_EEEEENS4_13SM90_TMA_LOADENS4_14ComposedLayoutINS4_7SwizzleILi3ELi4ELi3EEENS4_18smem_ptr_flag_bitsILi8EEENSK_INS5_IJNSA_ILi8EEESG_EEENS5_IJSG_SB_EEEEEEENS4_9Copy_AtomIJNS4_17SM75_U32x4_LDSM_NEhEEENS4_8identityES1A_S1K_S1N_S1O_EENS_8epilogue10collective18CollectiveEpilogueINS1Q_22Sm90TmaWarpSpecializedILi3ELi2ELi4ELb1ELb0EEEJSH_NS5_IJNSA_ILi64EEES17_EEENS_10bfloat16_tESJ_S1X_SJ_NS1Q_6fusion15FusionCallbacksINS1Q_23Sm120TmaWarpSpecializedILi3ELi2ELi4ELb1ELb0EEENS1Y_17LinearCombinationIS1X_fS1X_fLNS_15FloatRoundStyleE2EEESH_S1W_JEEES1A_NS1B_INS1C_ILi2ELi4ELi3EEENS1E_ILi16EEENSK_INS5_IJS1G_S17_EEENS5_IJS17_SB_EEEEEEENS4_17SM75_U32x2_LDSM_NENS4_14SM90_TMA_STOREES2B_NS4_17SM90_U32x2_STSM_NENS1L_IJS2E_NS_6half_tEEEEvEEEvvEEEEvNT_6ParamsE,(.L_x_7 - _ZN7cutlass13device_kernelINS_4gemm6kernel13GemmUniversalIN4cute5tupleIJiiiiEEENS1_10collective13CollectiveMmaINS1_47MainloopSm120TmaWarpSpecializedBlockwiseScalingILi2ELi2ENS5_IJNS4_1CILi1EEESB_SB_EEENS1_56KernelTmaWarpSpecializedCooperativeBlockwiseScalingSm120ILi2EEEEENS5_IJNSA_ILi128EEESG_SG_EEENS_12float_e4m3_tENS5_IJNS5_IJlSB_lEEENS4_6LayoutINS5_IJNS5_IJSB_iEEENS5_IJSG_iEEEiEEENS5_IJNS5_IJNSA_ILi0EEESB_EEENS5_IJSO_iEEEiEEEEEEEESI_NS5_IJSJ_NSK_INS5_IJSM_SM_iEEESR_EEEEENS4_8TiledMMAINS4_8MMA_AtomIJNS4_16SM120_16x8x32_TNISI_SI_fEEEEENSK_INS5_IJNSA_ILi4EEENSA_ILi2EEESB_EEENS5_IJSB_S12_SO_EEEEENS5_IJSG_NSA_ILi32EEES17_EEEEENS4_13SM90_TMA_LOADENS4_14ComposedLayoutINS4_7SwizzleILi3ELi4ELi3EEENS4_18smem_ptr_flag_bitsILi8EEENSK_INS5_IJNSA_ILi8EEESG_EEENS5_IJSG_SB_EEEEEEENS4_9Copy_AtomIJNS4_17SM75_U32x4_LDSM_NEhEEENS4_8identityES1A_S1K_S1N_S1O_EENS_8epilogue10collective18CollectiveEpilogueINS1Q_22Sm90TmaWarpSpecializedILi3ELi2ELi4ELb1ELb0EEEJSH_NS5_IJNSA_ILi64EEES17_EEENS_10bfloat16_tESJ_S1X_SJ_NS1Q_6fusion15FusionCallbacksINS1Q_23Sm120TmaWarpSpecializedILi3ELi2ELi4ELb1ELb0EEENS1Y_17LinearCombinationIS1X_fS1X_fLNS_15FloatRoundStyleE2EEESH_S1W_JEEES1A_NS1B_INS1C_ILi2ELi4ELi3EEENS1E_ILi16EEENSK_INS5_IJS1G_S17_EEENS5_IJS17_SB_EEEEEEENS4_17SM75_U32x2_LDSM_NENS4_14SM90_TMA_STOREES2B_NS4_17SM90_U32x2_STSM_NENS1L_IJS2E_NS_6half_tEEEEvEEEvvEEEEvNT_6ParamsE)
        .other          _ZN7cutlass13device_kernelINS_4gemm6kernel13GemmUniversalIN4cute5tupleIJiiiiEEENS1_10collective13CollectiveMmaINS1_47MainloopSm120TmaWarpSpecializedBlockwiseScalingILi2ELi2ENS5_IJNS4_1CILi1EEESB_SB_EEENS1_56KernelTmaWarpSpecializedCooperativeBlockwiseScalingSm120ILi2EEEEENS5_IJNSA_ILi128EEESG_SG_EEENS_12float_e4m3_tENS5_IJNS5_IJlSB_lEEENS4_6LayoutINS5_IJNS5_IJSB_iEEENS5_IJSG_iEEEiEEENS5_IJNS5_IJNSA_ILi0EEESB_EEENS5_IJSO_iEEEiEEEEEEEESI_NS5_IJSJ_NSK_INS5_IJSM_SM_iEEESR_EEEEENS4_8TiledMMAINS4_8MMA_AtomIJNS4_16SM120_16x8x32_TNISI_SI_fEEEEENSK_INS5_IJNSA_ILi4EEENSA_ILi2EEESB_EEENS5_IJSB_S12_SO_EEEEENS5_IJSG_NSA_ILi32EEES17_EEEEENS4_13SM90_TMA_LOADENS4_14ComposedLayoutINS4_7SwizzleILi3ELi4ELi3EEENS4_18smem_ptr_flag_bitsILi8EEENSK_INS5_IJNSA_ILi8EEESG_EEENS5_IJSG_SB_EEEEEEENS4_9Copy_AtomIJNS4_17SM75_U32x4_LDSM_NEhEEENS4_8identityES1A_S1K_S1N_S1O_EENS_8epilogue10collective18CollectiveEpilogueINS1Q_22Sm90TmaWarpSpecializedILi3ELi2ELi4ELb1ELb0EEEJSH_NS5_IJNSA_ILi64EEES17_EEENS_10bfloat16_tESJ_S1X_SJ_NS1Q_6fusion15FusionCallbacksINS1Q_23Sm120TmaWarpSpecializedILi3ELi2ELi4ELb1ELb0EEENS1Y_17LinearCombinationIS1X_fS1X_fLNS_15FloatRoundStyleE2EEESH_S1W_JEEES1A_NS1B_INS1C_ILi2ELi4ELi3EEENS1E_ILi16EEENSK_INS5_IJS1G_S17_EEENS5_IJS17_SB_EEEEEEENS4_17SM75_U32x2_LDSM_NENS4_14SM90_TMA_STOREES2B_NS4_17SM90_U32x2_STSM_NENS1L_IJS2E_NS_6half_tEEEEvEEEvvEEEEvNT_6ParamsE,@"STO_CUDA_ENTRY STV_DEFAULT"
_ZN7cutlass13device_kernelINS_4gemm6kernel13GemmUniversalIN4cute5tupleIJiiiiEEENS1_10collective13CollectiveMmaINS1_47MainloopSm120TmaWarpSpecializedBlockwiseScalingILi2ELi2ENS5_IJNS4_1CILi1EEESB_SB_EEENS1_56KernelTmaWarpSpecializedCooperativeBlockwiseScalingSm120ILi2EEEEENS5_IJNSA_ILi128EEESG_SG_EEENS_12float_e4m3_tENS5_IJNS5_IJlSB_lEEENS4_6LayoutINS5_IJNS5_IJSB_iEEENS5_IJSG_iEEEiEEENS5_IJNS5_IJNSA_ILi0EEESB_EEENS5_IJSO_iEEEiEEEEEEEESI_NS5_IJSJ_NSK_INS5_IJSM_SM_iEEESR_EEEEENS4_8TiledMMAINS4_8MMA_AtomIJNS4_16SM120_16x8x32_TNISI_SI_fEEEEENSK_INS5_IJNSA_ILi4EEENSA_ILi2EEESB_EEENS5_IJSB_S12_SO_EEEEENS5_IJSG_NSA_ILi32EEES17_EEEEENS4_13SM90_TMA_LOADENS4_14ComposedLayoutINS4_7SwizzleILi3ELi4ELi3EEENS4_18smem_ptr_flag_bitsILi8EEENSK_INS5_IJNSA_ILi8EEESG_EEENS5_IJSG_SB_EEEEEEENS4_9Copy_AtomIJNS4_17SM75_U32x4_LDSM_NEhEEENS4_8identityES1A_S1K_S1N_S1O_EENS_8epilogue10collective18CollectiveEpilogueINS1Q_22Sm90TmaWarpSpecializedILi3ELi2ELi4ELb1ELb0EEEJSH_NS5_IJNSA_ILi64EEES17_EEENS_10bfloat16_tESJ_S1X_SJ_NS1Q_6fusion15FusionCallbacksINS1Q_23Sm120TmaWarpSpecializedILi3ELi2ELi4ELb1ELb0EEENS1Y_17LinearCombinationIS1X_fS1X_fLNS_15FloatRoundStyleE2EEESH_S1W_JEEES1A_NS1B_INS1C_ILi2ELi4ELi3EEENS1E_ILi16EEENSK_INS5_IJS1G_S17_EEENS5_IJS17_SB_EEEEEEENS4_17SM75_U32x2_LDSM_NENS4_14SM90_TMA_STOREES2B_NS4_17SM90_U32x2_STSM_NENS1L_IJS2E_NS_6half_tEEEEvEEEvvEEEEvNT_6ParamsE:
        /* <DEDUP_REMOVED lines=17> */
.L_x_3:
        /* <DEDUP_REMOVED lines=8> */
.L_x_4:
[----:B------:R-:W-:Y:S05]  /*0190*/  BPT.TRAP 0x1 ;  /* 0x000000040000795c */ /* 0x000fea0000300000 */
[----:B------:R-:W-:Y:S05]  /*01a0*/  EXIT ;  /* 0x000000000000794d */ /* 0x000fea0003800000 */
.L_x_5:
        /* <DEDUP_REMOVED lines=13> */
.L_x_7:


//--------------------- .nv.global.init           --------------------------
	.section	.nv.global.init,"aw",@progbits
.nv.global.init:
	.type		$str$21,@object
	.size		$str$21,($str$19 - $str$21)
$str$21:
        /*0000*/ 	.byte	0x2f, 0x74, 0x6d, 0x70, 0x2f, 0x63, 0x75, 0x74, 0x6c, 0x61, 0x73, 0x73, 0x5f, 0x73, 0x77, 0x65
        /*0010*/ 	.byte	0x65, 0x70, 0x5f, 0x73, 0x72, 0x63, 0x2f, 0x69, 0x6e, 0x63, 0x6c, 0x75, 0x64, 0x65, 0x2f, 0x63
        /*0020*/ 	.byte	0x75, 0x74, 0x6c, 0x61, 0x73, 0x73, 0x2f, 0x67, 0x65, 0x6d, 0x6d, 0x2f, 0x6b, 0x65, 0x72, 0x6e
        /*0030*/ 	.byte	0x65, 0x6c, 0x2f, 0x73, 0x6d, 0x39, 0x30, 0x5f, 0x67, 0x65, 0x6d, 0x6d, 0x5f, 0x74, 0x6d, 0x61
        /*0040*/ 	.byte	0x5f, 0x77, 0x61, 0x72, 0x70, 0x73, 0x70, 0x65, 0x63, 0x69, 0x61, 0x6c, 0x69, 0x7a, 0x65, 0x64
        /*0050*/ 	.byte	0x5f, 0x70, 0x69, 0x6e, 0x67, 0x70, 0x6f, 0x6e, 0x67, 0x2e, 0x68, 0x70, 0x70, 0x00
	.type		$str$19,@object
	.size		$str$19,($str$20 - $str$19)
$str$19:
        /*005e*/ 	.byte	0x2f, 0x74, 0x6d, 0x70, 0x2f, 0x63, 0x75, 0x74, 0x6c, 0x61, 0x73, 0x73, 0x5f, 0x73, 0x77, 0x65
        /*006e*/ 	.byte	0x65, 0x70, 0x5f, 0x73, 0x72, 0x63, 0x2f, 0x69, 0x6e, 0x63, 0x6c, 0x75, 0x64, 0x65, 0x2f, 0x63
        /*007e*/ 	.byte	0x75, 0x74, 0x6c, 0x61, 0x73, 0x73, 0x2f, 0x67, 0x65, 0x6d, 0x6d, 0x2f, 0x6b, 0x65, 0x72, 0x6e
        /*008e*/ 	.byte	0x65, 0x6c, 0x2f, 0x73, 0x6d, 0x39, 0x30, 0x5f, 0x67, 0x65, 0x6d, 0x6d, 0x5f, 0x74, 0x6d, 0x61
        /*009e*/ 	.byte	0x5f, 0x77, 0x61, 0x72, 0x70, 0x73, 0x70, 0x65, 0x63, 0x69, 0x61, 0x6c, 0x69, 0x7a, 0x65, 0x64
        /*00ae*/ 	.byte	0x5f, 0x63, 0x6f, 0x6f, 0x70, 0x65, 0x72, 0x61, 0x74, 0x69, 0x76, 0x65, 0x2e, 0x68, 0x70, 0x70
        /*00be*/ 	.byte	0x00
	.type		$str$20,@object
	.size		$str$20,($str$18 - $str$20)
$str$20:
        /*00bf*/ 	.byte	0x45, 0x52, 0x52, 0x4f, 0x52, 0x20, 0x3a, 0x20, 0x41, 0x72, 0x63, 0x68, 0x20, 0x63, 0x6f, 0x6e
        /*00cf*/ 	.byte	0x64, 0x69, 0x74, 0x69, 0x6f, 0x6e, 0x61, 0x6c, 0x20, 0x4d, 0x4d, 0x41, 0x20, 0x69, 0x6e, 0x73
        /*00df*/ 	.byte	0x74, 0x72, 0x75, 0x63, 0x74, 0x69, 0x6f, 0x6e, 0x20, 0x75, 0x73, 0x65, 0x64, 0x20, 0x77, 0x69
        /*00ef*/ 	.byte	0x74, 0x68, 0x6f, 0x75, 0x74, 0x20, 0x74, 0x61, 0x72, 0x67, 0x65, 0x74, 0x69, 0x6e, 0x67, 0x20
        /*00ff*/ 	.byte	0x61, 0x70, 0x70, 0x72, 0x6f, 0x70, 0x72, 0x69, 0x61, 0x74, 0x65, 0x20, 0x63, 0x6f, 0x6d, 0x70
        /*010f*/ 	.byte	0x75, 0x74, 0x65, 0x20, 0x63, 0x61, 0x70, 0x61, 0x62, 0x69, 0x6c, 0x69, 0x74, 0x79, 0x2e, 0x20
        /*011f*/ 	.byte	0x41, 0x62, 0x6f, 0x72, 0x74, 0x69, 0x6e, 0x67, 0x2e, 0x0a, 0x00
	.type		$str$18,@object
	.size		$str$18,(__unnamed_2 - $str$18)
$str$18:
        /*012a*/ 	.byte	0x30, 0x20, 0x26, 0x26, 0x20, 0x22, 0x45, 0x52, 0x52, 0x4f, 0x52, 0x20, 0x3a, 0x20, 0x41, 0x72
        /*013a*/ 	.byte	0x63, 0x68, 0x20, 0x63, 0x6f, 0x6e, 0x64, 0x69, 0x74, 0x69, 0x6f, 0x6e, 0x61, 0x6c, 0x20, 0x4d
        /*014a*/ 	.byte	0x4d, 0x41, 0x20, 0x69, 0x6e, 0x73, 0x74, 0x72, 0x75, 0x63, 0x74, 0x69, 0x6f, 0x6e, 0x20, 0x75
        /*015a*/ 	.byte	0x73, 0x65, 0x64, 0x20, 0x77, 0x69, 0x74, 0x68, 0x6f, 0x75, 0x74, 0x20, 0x74, 0x61, 0x72, 0x67
        /*016a*/ 	.byte	0x65, 0x74, 0x69, 0x6e, 0x67, 0x20, 0x61, 0x70, 0x70, 0x72, 0x6f, 0x70, 0x72, 0x69, 0x61, 0x74
        /*017a*/ 	.byte	0x65, 0x20, 0x63, 0x6f, 0x6d, 0x70, 0x75, 0x74, 0x65, 0x20, 0x63, 0x61, 0x70, 0x61, 0x62, 0x69
        /*018a*/ 	.byte	0x6c, 0x69, 0x74, 0x79, 0x2e, 0x20, 0x41, 0x62, 0x6f, 0x72, 0x74, 0x69, 0x6e, 0x67, 0x2e, 0x5c
        /*019a*/ 	.byte	0x6e, 0x22, 0x00
	.type		__unnamed_2,@object
	.size		__unnamed_2,(__unnamed_1 - __unnamed_2)
__unnamed_2:
        /*019d*/ 	.byte	0x76, 0x6f, 0x69, 0x64, 0x20, 0x63, 0x75, 0x74, 0x6c, 0x61, 0x73, 0x73, 0x3a, 0x3a, 0x67, 0x65
        /* <DEDUP_REMOVED lines=220> */
        /*0f6d*/ 	.byte	0x6c, 0x65, 0x72, 0x5f, 0x20, 0x3d, 0x20, 0x76, 0x6f, 0x69, 0x64, 0x5d, 0x00
	.type		__unnamed_1,@object
	.size		__unnamed_1,(.L_0 - __unnamed_1)
__unnamed_1:
        /* <DEDUP_REMOVED lines=224> */
.L_0:


//--------------------- .nv.shared.reserved.0     --------------------------
	.section	.nv.shared.reserved.0,"aw",@nobits
	.weak		__nv_reservedSMEM_offset_0_alias
	.size		__nv_reservedSMEM_offset_0_alias, 0, 64
	.other		__nv_reservedSMEM_offset_0_alias,@"STO_CUDA_RESERVED_SHARED STV_DEFAULT"
__nv_reservedSMEM_offset_0_alias:
	.zero		0
	.zero		64


//--------------------- .nv.global                --------------------------
	.section	.nv.global,"aw",@nobits
.nv.global:
	.type		_ZN34_INTERNAL_d3051fda_4_k_cu_stride_A4cute1_E,@object
	.size		_ZN34_INTERNAL_d3051fda_4_k_cu_stride_A4cute1_E,(_ZN34_INTERNAL_d3051fda_4_k_cu_stride_A4cuda3std3__45__cpo6cbeginE - _ZN34_INTERNAL_d3051fda_4_k_cu_stride_A4cute1_E)
_ZN34_INTERNAL_d3051fda_4_k_cu_stride_A4cute1_E:
	.zero		1
	.type		_ZN34_INTERNAL_d3051fda_4_k_cu_stride_A4cuda3std3__45__cpo6cbeginE,@object
	.size		_ZN34_INTERNAL_d3051fda_4_k_cu_stride_A4cuda3std3__45__cpo6cbeginE,(_ZN34_INTERNAL_d3051fda_4_k_cu_stride_A4cuda3std3__48in_placeE - _ZN34_INTERNAL_d3051fda_4_k_cu_stride_A4cuda3std3__45__cpo6cbeginE)
_ZN34_INTERNAL_d3051fda_4_k_cu_stride_A4cuda3std3__45__cpo6cbeginE:
	.zero		1
	.type		_ZN34_INTERNAL_d3051fda_4_k_cu_stride_A4cuda3std3__48in_placeE,@object
	.size		_ZN34_INTERNAL_d3051fda_4_k_cu_stride_A4cuda3std3__48in_placeE,(_ZN34_INTERNAL_d3051fda_4_k_cu_stride_A4cuda3std6ranges3__45__cpo9iter_moveE - _ZN34_INTERNAL_d3051fda_4_k_cu_stride_A4cuda3std3__48in_placeE)
_ZN34_INTERNAL_d3051fda_4_k_cu_stride_A4cuda3std3__48in_placeE:
	.zero		1
	.type		_ZN34_INTERNAL_d3051fda_4_k_cu_stride_A4cuda3std6ranges3__45__cpo9iter_moveE,@object
	.size		_ZN34_INTERNAL_d3051fda_4_k_cu_stride_A4cuda3std6ranges3__45__cpo9iter_moveE,(_ZN34_INTERNAL_d3051fda_4_k_cu_stride_A4cuda3std3__45__cpo5beginE - _ZN34_INTERNAL_d3051fda_4_k_cu_stride_A4cuda3std6ranges3__45__cpo9iter_moveE)
_ZN34_INTERNAL_d3051fda_4_k_cu_stride_A4cuda3std6ranges3__45__cpo9iter_moveE:
	.zero		1
	.type		_ZN34_INTERNAL_d3051fda_4_k_cu_stride_A4cuda3std3__45__cpo5beginE,@object
	.size		_ZN34_INTERNAL_d3051fda_4_k_cu_stride_A4cuda3std3__45__cpo5beginE,(_ZN34_INTERNAL_d3051fda_4_k_cu_stride_A4cuda3std3__436_GLOBAL__N__d3051fda_4_k_cu_stride_A6ignoreE - _ZN34_INTERNAL_d3051fda_4_k_cu_stride_A4cuda3std3__45__cpo5beginE)
_ZN34_INTERNAL_d3051fda_4_k_cu_stride_A4cuda3std3__45__cpo5beginE:
	.zero		1
	.type		_ZN34_INTERNAL_d3051fda_4_k_cu_stride_A4cuda3std3__436_GLOBAL__N__d3051fda_4_k_cu_stride_A6ignoreE,@object
	.size		_ZN34_INTERNAL_d3051fda_4_k_cu_stride_A4cuda3std3__436_GLOBAL__N__d3051fda_4_k_cu_stride_A6ignoreE,(_ZN34_INTERNAL_d3051fda_4_k_cu_stride_A4cute7productE - _ZN34_INTERNAL_d3051fda_4_k_cu_stride_A4cuda3std3__436_GLOBAL__N__d3051fda_4_k_cu_stride_A6ignoreE)
_ZN34_INTERNAL_d3051fda_4_k_cu_stride_A4cuda3std3__436_GLOBAL__N__d3051fda_4_k_cu_stride_A6ignoreE:
	.zero		1
	.type		_ZN34_INTERNAL_d3051fda_4_k_cu_stride_A4cute7productE,@object
	.size		_ZN34_INTERNAL_d3051fda_4_k_cu_stride_A4cute7productE,(_ZN34_INTERNAL_d3051fda_4_k_cu_stride_A4cuda3std3__45__cpo3endE - _ZN34_INTERNAL_d3051fda_4_k_cu_stride_A4cute7productE)
_ZN34_INTERNAL_d3051fda_4_k_cu_stride_A4cute7productE:
	.zero		1
	.type		_ZN34_INTERNAL_d3051fda_4_k_cu_stride_A4cuda3std3__45__cpo3endE,@object
	.size		_ZN34_INTERNAL_d3051fda_4_k_cu_stride_A4cuda3std3__45__cpo3endE,(_ZN34_INTERNAL_d3051fda_4_k_cu_stride_A4cuda3std3__419piecewise_constructE - _ZN34_INTERNAL_d3051fda_4_k_cu_stride_A4cuda3std3__45__cpo3endE)
_ZN34_INTERNAL_d3051fda_4_k_cu_stride_A4cuda3std3__45__cpo3endE:
	.zero		1
	.type		_ZN34_INTERNAL_d3051fda_4_k_cu_stride_A4cuda3std3__419piecewise_constructE,@object
	.size		_ZN34_INTERNAL_d3051fda_4_k_cu_stride_A4cuda3std3__419piecewise_constructE,(_ZN34_INTERNAL_d3051fda_4_k_cu_stride_A4cuda3std3__45__cpo4cendE - _ZN34_INTERNAL_d3051fda_4_k_cu_stride_A4cuda3std3__419piecewise_constructE)
_ZN34_INTERNAL_d3051fda_4_k_cu_stride_A4cuda3std3__419piecewise_constructE:
	.zero		1
	.type		_ZN34_INTERNAL_d3051fda_4_k_cu_stride_A4cuda3std3__45__cpo4cendE,@object
	.size		_ZN34_INTERNAL_d3051fda_4_k_cu_stride_A4cuda3std3__45__cpo4cendE,(_ZN34_INTERNAL_d3051fda_4_k_cu_stride_A4cuda3std6ranges3__45__cpo4swapE - _ZN34_INTERNAL_d3051fda_4_k_cu_stride_A4cuda3std3__45__cpo4cendE)
_ZN34_INTERNAL_d3051fda_4_k_cu_stride_A4cuda3std3__45__cpo4cendE:
	.zero		1
	.type		_ZN34_INTERNAL_d3051fda_4_k_cu_stride_A4cuda3std6ranges3__45__cpo4swapE,@object
	.size		_ZN34_INTERNAL_d3051fda_4_k_cu_stride_A4cuda3std6ranges3__45__cpo4swapE,(.L_9 - _ZN34_INTERNAL_d3051fda_4_k_cu_stride_A4cuda3std6ranges3__45__cpo4swapE)
_ZN34_INTERNAL_d3051fda_4_k_cu_stride_A4cuda3std6ranges3__45__cpo4swapE:
	.zero		1
.L_9:


//--------------------- .nv.constant0._ZN7cutlass13device_kernelINS_4gemm6kernel13GemmUniversalIN4cute5tupleIJiiiiEEENS1_10collective13CollectiveMmaINS1_47MainloopSm120TmaWarpSpecializedBlockwiseScalingILi3ELi2ENS5_IJNS4_1CILi1EEESB_SB_EEENS1_53KernelTmaWarpSpecializedPingpongBlockwiseScalingSm120ILi2EEEEENS5_IJNSA_ILi64EEENSA_ILi128EEESH_EEENS_12float_e4m3_tENS5_IJNS5_IJlSB_lEEENS4_6LayoutINS5_IJNS5_IJSB_iEEENS5_IJSH_iEEEiEEENS5_IJNS5_IJNSA_ILi0EEESB_EEENS5_IJSP_iEEEiEEEEEEEESJ_NS5_IJSK_NSL_INS5_IJSN_SN_iEEESS_EEEEENS4_8TiledMMAINS4_8MMA_AtomIJNS4_16SM120_16x8x32_TNISJ_SJ_fEEEEENSL_INS5_IJNSA_ILi2EEES13_SB_EEENS5_IJSB_S13_SP_EEEEENS5_IJSG_NSA_ILi32EEES17_EEEEENS4_13SM90_TMA_LOADENS4_14ComposedLayoutINS4_7SwizzleILi3ELi4ELi3EEENS4_18smem_ptr_flag_bitsILi8EEENSL_INS5_IJNSA_ILi8EEESH_EEENS5_IJSH_SB_EEEEEEENS4_9Copy_AtomIJNS4_17SM75_U32x4_LDSM_NEhEEENS4_8identityES1A_S1K_S1N_S1O_EENS_8epilogue10collective18CollectiveEpilogueINS1Q_22Sm90TmaWarpSpecializedILi3ELi2ELi4ELb1ELb0EEEJSI_NS5_IJSG_S17_EEENS_10bfloat16_tESK_S1W_SK_NS1Q_6fusion15FusionCallbacksINS1Q_23Sm120TmaWarpSpecializedILi3ELi2ELi4ELb1ELb0EEENS1X_17LinearCombinationIS1W_fS1W_fLNS_15FloatRoundStyleE2EEESI_S1V_JEEES1A_NS1B_INS1C_ILi2ELi4ELi3EEENS1E_ILi16EEENSL_INS5_IJS1G_S17_EEENS5_IJS17_SB_EEEEEEENS4_17SM75_U32x2_LDSM_NENS4_14SM90_TMA_STOREES2A_NS4_17SM90_U32x2_STSM_NENS1L_IJS2D_NS_6half_tEEEEvEEEvvEEEEvNT_6ParamsE --------------------------
	.section	.nv.constant0._ZN7cutlass13device_kernelINS_4gemm6kernel13GemmUniversalIN4cute5tupleIJiiiiEEENS1_10collective13CollectiveMmaINS1_47MainloopSm120TmaWarpSpecializedBlockwiseScalingILi3ELi2ENS5_IJNS4_1CILi1EEESB_SB_EEENS1_53KernelTmaWarpSpecializedPingpongBlockwiseScalingSm120ILi2EEEEENS5_IJNSA_ILi64EEENSA_ILi128EEESH_EEENS_12float_e4m3_tENS5_IJNS5_IJlSB_lEEENS4_6LayoutINS5_IJNS5_IJSB_iEEENS5_IJSH_iEEEiEEENS5_IJNS5_IJNSA_ILi0EEESB_EEENS5_IJSP_iEEEiEEEEEEEESJ_NS5_IJSK_NSL_INS5_IJSN_SN_iEEESS_EEEEENS4_8TiledMMAINS4_8MMA_AtomIJNS4_16SM120_16x8x32_TNISJ_SJ_fEEEEENSL_INS5_IJNSA_ILi2EEES13_SB_EEENS5_IJSB_S13_SP_EEEEENS5_IJSG_NSA_ILi32EEES17_EEEEENS4_13SM90_TMA_LOADENS4_14ComposedLayoutINS4_7SwizzleILi3ELi4ELi3EEENS4_18smem_ptr_flag_bitsILi8EEENSL_INS5_IJNSA_ILi8EEESH_EEENS5_IJSH_SB_EEEEEEENS4_9Copy_AtomIJNS4_17SM75_U32x4_LDSM_NEhEEENS4_8identityES1A_S1K_S1N_S1O_EENS_8epilogue10collective18CollectiveEpilogueINS1Q_22Sm90TmaWarpSpecializedILi3ELi2ELi4ELb1ELb0EEEJSI_NS5_IJSG_S17_EEENS_10bfloat16_tESK_S1W_SK_NS1Q_6fusion15FusionCallbacksINS1Q_23Sm120TmaWarpSpecializedILi3ELi2ELi4ELb1ELb0EEENS1X_17LinearCombinationIS1W_fS1W_fLNS_15FloatRoundStyleE2EEESI_S1V_JEEES1A_NS1B_INS1C_ILi2ELi4ELi3EEENS1E_ILi16EEENSL_INS5_IJS1G_S17_EEENS5_IJS17_SB_EEEEEEENS4_17SM75_U32x2_LDSM_NENS4_14SM90_TMA_STOREES2A_NS4_17SM90_U32x2_STSM_NENS1L_IJS2D_NS_6half_tEEEEvEEEvvEEEEvNT_6ParamsE,"a",@progbits
	.sectionflags	@""
	.align	4
.nv.constant0._ZN7cutlass13device_kernelINS_4gemm6kernel13GemmUniversalIN4cute5tupleIJiiiiEEENS1_10collective13CollectiveMmaINS1_47MainloopSm120TmaWarpSpecializedBlockwiseScalingILi3ELi2ENS5_IJNS4_1CILi1EEESB_SB_EEENS1_53KernelTmaWarpSpecializedPingpongBlockwiseScalingSm120ILi2EEEEENS5_IJNSA_ILi64EEENSA_ILi128EEESH_EEENS_12float_e4m3_tENS5_IJNS5_IJlSB_lEEENS4_6LayoutINS5_IJNS5_IJSB_iEEENS5_IJSH_iEEEiEEENS5_IJNS5_IJNSA_ILi0EEESB_EEENS5_IJSP_iEEEiEEEEEEEESJ_NS5_IJSK_NSL_INS5_IJSN_SN_iEEESS_EEEEENS4_8TiledMMAINS4_8MMA_AtomIJNS4_16SM120_16x8x32_TNISJ_SJ_fEEEEENSL_INS5_IJNSA_ILi2EEES13_SB_EEENS5_IJSB_S13_SP_EEEEENS5_IJSG_NSA_ILi32EEES17_EEEEENS4_13SM90_TMA_LOADENS4_14ComposedLayoutINS4_7SwizzleILi3ELi4ELi3EEENS4_18smem_ptr_flag_bitsILi8EEENSL_INS5_IJNSA_ILi8EEESH_EEENS5_IJSH_SB_EEEEEEENS4_9Copy_AtomIJNS4_17SM75_U32x4_LDSM_NEhEEENS4_8identityES1A_S1K_S1N_S1O_EENS_8epilogue10collective18CollectiveEpilogueINS1Q_22Sm90TmaWarpSpecializedILi3ELi2ELi4ELb1ELb0EEEJSI_NS5_IJSG_S17_EEENS_10bfloat16_tESK_S1W_SK_NS1Q_6fusion15FusionCallbacksINS1Q_23Sm120TmaWarpSpecializedILi3ELi2ELi4ELb1ELb0EEENS1X_17LinearCombinationIS1W_fS1W_fLNS_15FloatRoundStyleE2EEESI_S1V_JEEES1A_NS1B_INS1C_ILi2ELi4ELi3EEENS1E_ILi16EEENSL_INS5_IJS1G_S17_EEENS5_IJS17_SB_EEEEEEENS4_17SM75_U32x2_LDSM_NENS4_14SM90_TMA_STOREES2A_NS4_17SM90_U32x2_STSM_NENS1L_IJS2D_NS_6half_tEEEEvEEEvvEEEEvNT_6ParamsE:
	.zero		2560


//--------------------- .nv.constant0._ZN7cutlass13device_kernelINS_4gemm6kernel13GemmUniversalIN4cute5tupleIJiiiiEEENS1_10collective13CollectiveMmaINS1_47MainloopSm120TmaWarpSpecializedBlockwiseScalingILi2ELi2ENS5_IJNS4_1CILi1EEESB_SB_EEENS1_56KernelTmaWarpSpecializedCooperativeBlockwiseScalingSm120ILi2EEEEENS5_IJNSA_ILi128EEESG_SG_EEENS_12float_e4m3_tENS5_IJNS5_IJlSB_lEEENS4_6LayoutINS5_IJNS5_IJSB_iEEENS5_IJSG_iEEEiEEENS5_IJNS5_IJNSA_ILi0EEESB_EEENS5_IJSO_iEEEiEEEEEEEESI_NS5_IJSJ_NSK_INS5_IJSM_SM_iEEESR_EEEEENS4_8TiledMMAINS4_8MMA_AtomIJNS4_16SM120_16x8x32_TNISI_SI_fEEEEENSK_INS5_IJNSA_ILi4EEENSA_ILi2EEESB_EEENS5_IJSB_S12_SO_EEEEENS5_IJSG_NSA_ILi32EEES17_EEEEENS4_13SM90_TMA_LOADENS4_14ComposedLayoutINS4_7SwizzleILi3ELi4ELi3EEENS4_18smem_ptr_flag_bitsILi8EEENSK_INS5_IJNSA_ILi8EEESG_EEENS5_IJSG_SB_EEEEEEENS4_9Copy_AtomIJNS4_17SM75_U32x4_LDSM_NEhEEENS4_8identityES1A_S1K_S1N_S1O_EENS_8epilogue10collective18CollectiveEpilogueINS1Q_22Sm90TmaWarpSpecializedILi3ELi2ELi4ELb1ELb0EEEJSH_NS5_IJNSA_ILi64EEES17_EEENS_10bfloat16_tESJ_S1X_SJ_NS1Q_6fusion15FusionCallbacksINS1Q_23Sm120TmaWarpSpecializedILi3ELi2ELi4ELb1ELb0EEENS1Y_17LinearCombinationIS1X_fS1X_fLNS_15FloatRoundStyleE2EEESH_S1W_JEEES1A_NS1B_INS1C_ILi2ELi4ELi3EEENS1E_ILi16EEENSK_INS5_IJS1G_S17_EEENS5_IJS17_SB_EEEEEEENS4_17SM75_U32x2_LDSM_NENS4_14SM90_TMA_STOREES2B_NS4_17SM90_U32x2_STSM_NENS1L_IJS2E_NS_6half_tEEEEvEEEvvEEEEvNT_6ParamsE --------------------------
	.section	.nv.constant0._ZN7cutlass13device_kernelINS_4gemm6kernel13GemmUniversalIN4cute5tupleIJiiiiEEENS1_10collective13CollectiveMmaINS1_47MainloopSm120TmaWarpSpecializedBlockwiseScalingILi2ELi2ENS5_IJNS4_1CILi1EEESB_SB_EEENS1_56KernelTmaWarpSpecializedCooperativeBlockwiseScalingSm120ILi2EEEEENS5_IJNSA_ILi128EEESG_SG_EEENS_12float_e4m3_tENS5_IJNS5_IJlSB_lEEENS4_6LayoutINS5_IJNS5_IJSB_iEEENS5_IJSG_iEEEiEEENS5_IJNS5_IJNSA_ILi0EEESB_EEENS5_IJSO_iEEEiEEEEEEEESI_NS5_IJSJ_NSK_INS5_IJSM_SM_iEEESR_EEEEENS4_8TiledMMAINS4_8MMA_AtomIJNS4_16SM120_16x8x32_TNISI_SI_fEEEEENSK_INS5_IJNSA_ILi4EEENSA_ILi2EEESB_EEENS5_IJSB_S12_SO_EEEEENS5_IJSG_NSA_ILi32EEES17_EEEEENS4_13SM90_TMA_LOADENS4_14ComposedLayoutINS4_7SwizzleILi3ELi4ELi3EEENS4_18smem_ptr_flag_bitsILi8EEENSK_INS5_IJNSA_ILi8EEESG_EEENS5_IJSG_SB_EEEEEEENS4_9Copy_AtomIJNS4_17SM75_U32x4_LDSM_NEhEEENS4_8identityES1A_S1K_S1N_S1O_EENS_8epilogue10collective18CollectiveEpilogueINS1Q_22Sm90TmaWarpSpecializedILi3ELi2ELi4ELb1ELb0EEEJSH_NS5_IJNSA_ILi64EEES17_EEENS_10bfloat16_tESJ_S1X_SJ_NS1Q_6fusion15FusionCallbacksINS1Q_23Sm120TmaWarpSpecializedILi3ELi2ELi4ELb1ELb0EEENS1Y_17LinearCombinationIS1X_fS1X_fLNS_15FloatRoundStyleE2EEESH_S1W_JEEES1A_NS1B_INS1C_ILi2ELi4ELi3EEENS1E_ILi16EEENSK_INS5_IJS1G_S17_EEENS5_IJS17_SB_EEEEEEENS4_17SM75_U32x2_LDSM_NENS4_14SM90_TMA_STOREES2B_NS4_17SM90_U32x2_STSM_NENS1L_IJS2E_NS_6half_tEEEEvEEEvvEEEEvNT_6ParamsE,"a",@progbits
	.sectionflags	@""
	.align	4
.nv.constant0._ZN7cutlass13device_kernelINS_4gemm6kernel13GemmUniversalIN4cute5tupleIJiiiiEEENS1_10collective13CollectiveMmaINS1_47MainloopSm120TmaWarpSpecializedBlockwiseScalingILi2ELi2ENS5_IJNS4_1CILi1EEESB_SB_EEENS1_56KernelTmaWarpSpecializedCooperativeBlockwiseScalingSm120ILi2EEEEENS5_IJNSA_ILi128EEESG_SG_EEENS_12float_e4m3_tENS5_IJNS5_IJlSB_lEEENS4_6LayoutINS5_IJNS5_IJSB_iEEENS5_IJSG_iEEEiEEENS5_IJNS5_IJNSA_ILi0EEESB_EEENS5_IJSO_iEEEiEEEEEEEESI_NS5_IJSJ_NSK_INS5_IJSM_SM_iEEESR_EEEEENS4_8TiledMMAINS4_8MMA_AtomIJNS4_16SM120_16x8x32_TNISI_SI_fEEEEENSK_INS5_IJNSA_ILi4EEENSA_ILi2EEESB_EEENS5_IJSB_S12_SO_EEEEENS5_IJSG_NSA_ILi32EEES17_EEEEENS4_13SM90_TMA_LOADENS4_14ComposedLayoutINS4_7SwizzleILi3ELi4ELi3EEENS4_18smem_ptr_flag_bitsILi8EEENSK_INS5_IJNSA_ILi8EEESG_EEENS5_IJSG_SB_EEEEEEENS4_9Copy_AtomIJNS4_17SM75_U32x4_LDSM_NEhEEENS4_8identityES1A_S1K_S1N_S1O_EENS_8epilogue10collective18CollectiveEpilogueINS1Q_22Sm90TmaWarpSpecializedILi3ELi2ELi4ELb1ELb0EEEJSH_NS5_IJNSA_ILi64EEES17_EEENS_10bfloat16_tESJ_S1X_SJ_NS1Q_6fusion15FusionCallbacksINS1Q_23Sm120TmaWarpSpecializedILi3ELi2ELi4ELb1ELb0EEENS1Y_17LinearCombinationIS1X_fS1X_fLNS_15FloatRoundStyleE2EEESH_S1W_JEEES1A_NS1B_INS1C_ILi2ELi4ELi3EEENS1E_ILi16EEENSK_INS5_IJS1G_S17_EEENS5_IJS17_SB_EEEEEEENS4_17SM75_U32x2_LDSM_NENS4_14SM90_TMA_STOREES2B_NS4_17SM90_U32x2_STSM_NENS1L_IJS2E_NS_6half_tEEEEvEEEvvEEEEvNT_6ParamsE:
	.zero		2560


//--------------------- SYMBOLS --------------------------

	.type		.nv.reservedSmem.offset0,@object
	.size		.nv.reservedSmem.offset0,0x4
	.type		vprintf,@function
	.type		__assertfail,@function
